// auto-generated by cutlass_sweep.gemm — config: {"arch": "sm_100", "cluster_m": 2, "cluster_n": 2, "dtype": "e5m2", "stages": 3, "tile_k": 64, "tile_m": 128, "tile_n": 64}
#include "cutlass/cutlass.h"
#include "cutlass/gemm/collective/collective_builder.hpp"
#include "cutlass/gemm/device/gemm_universal_adapter.h"
#include "cutlass/gemm/kernel/gemm_universal.hpp"
#include "cutlass/epilogue/collective/collective_builder.hpp"

using ElemA = cutlass::float_e5m2_t;
using ElemB = cutlass::float_e5m2_t;
using ElemCD = cutlass::float_e5m2_t;
using Acc  = float;
using TileShape    = cute::Shape<cute::_128, cute::_64, cute::_64>;
using ClusterShape = cute::Shape<cute::_2, cute::_2, cute::_1>;

using CollectiveEpilogue = typename cutlass::epilogue::collective::CollectiveBuilder<
    cutlass::arch::Sm100, cutlass::arch::OpClassTensorOp,
    TileShape, ClusterShape,
    cutlass::epilogue::collective::EpilogueTileAuto,
    Acc, Acc,
    ElemCD, cutlass::layout::RowMajor, 128 / cutlass::sizeof_bits<ElemCD>::value,
    ElemCD, cutlass::layout::RowMajor, 128 / cutlass::sizeof_bits<ElemCD>::value,
    cutlass::epilogue::collective::EpilogueScheduleAuto
  >::CollectiveOp;

using CollectiveMainloop = typename cutlass::gemm::collective::CollectiveBuilder<
    cutlass::arch::Sm100, cutlass::arch::OpClassTensorOp,
    ElemA, cutlass::layout::RowMajor, 128 / cutlass::sizeof_bits<ElemA>::value,
    ElemB, cutlass::layout::ColumnMajor, 128 / cutlass::sizeof_bits<ElemB>::value,
    Acc,
    TileShape, ClusterShape,
    cutlass::gemm::collective::StageCount<3>,
    cutlass::gemm::collective::KernelScheduleAuto
  >::CollectiveOp;

using GemmKernel = cutlass::gemm::kernel::GemmUniversal<
    cute::Shape<int,int,int,int>,
    CollectiveMainloop,
    CollectiveEpilogue
>;
using Gemm = cutlass::gemm::device::GemmUniversalAdapter<GemmKernel>;

// Force the device kernel symbol into the cubin without needing a host main.
auto* _anchor = &cutlass::device_kernel<GemmKernel>;


// ===== COMPILED SASS (sm_100a) =====

	.target	sm_100a

	.elftype	@"ET_EXEC"


//--------------------- .note.nv.tkinfo           --------------------------
	.section	.note.nv.tkinfo,"",@"SHT_NOTE"
	.sectionflags	@"SHF_NOTE_NV_TKINFO"
	.tkinfo
        /*0018*/ 	.word	0x00000002
        /*0030*/ 	.string	""
        /*0030*/ 	.string	"ptxas"
        /*0030*/ 	.string	"Cuda compilation tools, release 13.0, V13.0.88"
        /*0030*/ 	.string	"Build cuda_13.0.r13.0/compiler.36424714_0"
        /*0030*/ 	.string	"-arch sm_100a -m 64 "



//--------------------- .note.nv.cuinfo           --------------------------
	.section	.note.nv.cuinfo,"",@"SHT_NOTE"
	.sectionflags	@"SHF_NOTE_NV_CUINFO"
        /*0018*/ 	.short	0x0002
        /*001a*/ 	.short	0x0064
        /*001c*/ 	.short	0x0082
	.zero		2


//--------------------- .nv.info                  --------------------------
	.section	.nv.info,"",@"SHT_CUDA_INFO"
	.align	4


	//----- nvinfo : EIATTR_REGCOUNT
	.align		4
        /*0000*/ 	.byte	0x04, 0x2f
        /*0002*/ 	.short	(.L_19 - .L_18)
	.align		4
.L_18:
        /*0004*/ 	.word	index@(_ZN7cutlass13device_kernelINS_4gemm6kernel13GemmUniversalIN4cute5tupleIJiiiiEEENS1_10collective13CollectiveMmaINS1_35MainloopSm100TmaUmmaWarpSpecializedILi3ELi2ELi4ENS5_IJNS4_1CILi2EEESB_NSA_ILi1EEEEEEEENS5_IJNSA_ILi128EEENSA_ILi64EEESG_EEENS_12float_e5m2_tENS5_IJlSC_lEEESI_SJ_NS4_8TiledMMAINS4_8MMA_AtomIJNS4_10MMA_TraitsINS4_25SM100_MMA_F8F6F4_2x1SM_SSEJSI_SI_fSF_SG_NS4_17integral_constantINS4_4UMMA5MajorELSQ_0EEESR_NSO_INSP_7ScaleInELSS_0EEEST_EEEEEENS4_6LayoutINS5_IJSC_SC_SC_EEENS5_IJNSA_ILi0EEESY_SY_EEEEENS5_IJNS4_10UnderscoreES11_S11_EEEEENS4_28SM100_TMA_2SM_LOAD_MULTICASTENS4_14ComposedLayoutINS4_7SwizzleILi2ELi4ELi3EEENS4_18smem_ptr_flag_bitsILi8EEENSW_INS5_IJNSA_ILi8EEESG_EEENS5_IJSG_SC_EEEEEEEvNS4_8identityENS4_18SM100_TMA_2SM_LOADES1E_vS1F_EENS_8epilogue10collective18CollectiveEpilogueINS1I_23Sm100TmaWarpSpecializedILi1ELi1ELi32ELb0ELb0EEEJNS5_IJSG_SG_SG_EEENS5_IJNSW_ISG_SC_EES1O_EEESI_SJ_SI_SJ_NS1I_6fusion15FusionCallbacksIS1M_NS1Q_17LinearCombinationISI_fSI_fLNS_15FloatRoundStyleE2EEES1N_S1P_JEEENS4_5SM1004TMEM4LOAD26SM100_TMEM_LOAD_32dp32b32xENS4_13SM90_TMA_LOADES1E_NS4_39AutoVectorizingCopyWithAssumedAlignmentILi128EEENS4_14SM90_TMA_STOREES1E_S22_S22_EEEvvEEEEvNT_6ParamsE)
        /*0008*/ 	.word	0x0000005a


	//----- nvinfo : EIATTR_FRAME_SIZE
	.align		4
.L_19:
        /*000c*/ 	.byte	0x04, 0x11
        /*000e*/ 	.short	(.L_21 - .L_20)
	.align		4
.L_20:
        /*0010*/ 	.word	index@($__internal_2_$__cuda_sm10x_tcgen05_guardrail_trap_unallocated_columns_being_dealloced)
        /*0014*/ 	.word	0x00000000


	//----- nvinfo : EIATTR_FRAME_SIZE
	.align		4
.L_21:
        /*0018*/ 	.byte	0x04, 0x11
        /*001a*/ 	.short	(.L_23 - .L_22)
	.align		4
.L_22:
        /*001c*/ 	.word	index@($__internal_1_$__cuda_sm10x_tcgen05_guardrail_trap_phase_invalid_during_alloc)
        /*0020*/ 	.word	0x00000000


	//----- nvinfo : EIATTR_FRAME_SIZE
	.align		4
.L_23:
        /*0024*/ 	.byte	0x04, 0x11
        /*0026*/ 	.short	(.L_25 - .L_24)
	.align		4
.L_24:
        /*0028*/ 	.word	index@($__internal_0_$__cuda_sm10x_tcgen05_guardrail_trap_col_being_dealloced_not_returned_by_alloc)
        /*002c*/ 	.word	0x00000000


	//----- nvinfo : EIATTR_FRAME_SIZE
	.align		4
.L_25:
        /*0030*/ 	.byte	0x04, 0x11
        /*0032*/ 	.short	(.L_27 - .L_26)
	.align		4
.L_26:
        /*0034*/ 	.word	index@(_ZN7cutlass13device_kernelINS_4gemm6kernel13GemmUniversalIN4cute5tupleIJiiiiEEENS1_10collective13CollectiveMmaINS1_35MainloopSm100TmaUmmaWarpSpecializedILi3ELi2ELi4ENS5_IJNS4_1CILi2EEESB_NSA_ILi1EEEEEEEENS5_IJNSA_ILi128EEENSA_ILi64EEESG_EEENS_12float_e5m2_tENS5_IJlSC_lEEESI_SJ_NS4_8TiledMMAINS4_8MMA_AtomIJNS4_10MMA_TraitsINS4_25SM100_MMA_F8F6F4_2x1SM_SSEJSI_SI_fSF_SG_NS4_17integral_constantINS4_4UMMA5MajorELSQ_0EEESR_NSO_INSP_7ScaleInELSS_0EEEST_EEEEEENS4_6LayoutINS5_IJSC_SC_SC_EEENS5_IJNSA_ILi0EEESY_SY_EEEEENS5_IJNS4_10UnderscoreES11_S11_EEEEENS4_28SM100_TMA_2SM_LOAD_MULTICASTENS4_14ComposedLayoutINS4_7SwizzleILi2ELi4ELi3EEENS4_18smem_ptr_flag_bitsILi8EEENSW_INS5_IJNSA_ILi8EEESG_EEENS5_IJSG_SC_EEEEEEEvNS4_8identityENS4_18SM100_TMA_2SM_LOADES1E_vS1F_EENS_8epilogue10collective18CollectiveEpilogueINS1I_23Sm100TmaWarpSpecializedILi1ELi1ELi32ELb0ELb0EEEJNS5_IJSG_SG_SG_EEENS5_IJNSW_ISG_SC_EES1O_EEESI_SJ_SI_SJ_NS1I_6fusion15FusionCallbacksIS1M_NS1Q_17LinearCombinationISI_fSI_fLNS_15FloatRoundStyleE2EEES1N_S1P_JEEENS4_5SM1004TMEM4LOAD26SM100_TMEM_LOAD_32dp32b32xENS4_13SM90_TMA_LOADES1E_NS4_39AutoVectorizingCopyWithAssumedAlignmentILi128EEENS4_14SM90_TMA_STOREES1E_S22_S22_EEEvvEEEEvNT_6ParamsE)
        /*0038*/ 	.word	0x00000000


	//----- nvinfo : EIATTR_MIN_STACK_SIZE
	.align		4
.L_27:
        /*003c*/ 	.byte	0x04, 0x12
        /*003e*/ 	.short	(.L_29 - .L_28)
	.align		4
.L_28:
        /*0040*/ 	.word	index@(_ZN7cutlass13device_kernelINS_4gemm6kernel13GemmUniversalIN4cute5tupleIJiiiiEEENS1_10collective13CollectiveMmaINS1_35MainloopSm100TmaUmmaWarpSpecializedILi3ELi2ELi4ENS5_IJNS4_1CILi2EEESB_NSA_ILi1EEEEEEEENS5_IJNSA_ILi128EEENSA_ILi64EEESG_EEENS_12float_e5m2_tENS5_IJlSC_lEEESI_SJ_NS4_8TiledMMAINS4_8MMA_AtomIJNS4_10MMA_TraitsINS4_25SM100_MMA_F8F6F4_2x1SM_SSEJSI_SI_fSF_SG_NS4_17integral_constantINS4_4UMMA5MajorELSQ_0EEESR_NSO_INSP_7ScaleInELSS_0EEEST_EEEEEENS4_6LayoutINS5_IJSC_SC_SC_EEENS5_IJNSA_ILi0EEESY_SY_EEEEENS5_IJNS4_10UnderscoreES11_S11_EEEEENS4_28SM100_TMA_2SM_LOAD_MULTICASTENS4_14ComposedLayoutINS4_7SwizzleILi2ELi4ELi3EEENS4_18smem_ptr_flag_bitsILi8EEENSW_INS5_IJNSA_ILi8EEESG_EEENS5_IJSG_SC_EEEEEEEvNS4_8identityENS4_18SM100_TMA_2SM_LOADES1E_vS1F_EENS_8epilogue10collective18CollectiveEpilogueINS1I_23Sm100TmaWarpSpecializedILi1ELi1ELi32ELb0ELb0EEEJNS5_IJSG_SG_SG_EEENS5_IJNSW_ISG_SC_EES1O_EEESI_SJ_SI_SJ_NS1I_6fusion15FusionCallbacksIS1M_NS1Q_17LinearCombinationISI_fSI_fLNS_15FloatRoundStyleE2EEES1N_S1P_JEEENS4_5SM1004TMEM4LOAD26SM100_TMEM_LOAD_32dp32b32xENS4_13SM90_TMA_LOADES1E_NS4_39AutoVectorizingCopyWithAssumedAlignmentILi128EEENS4_14SM90_TMA_STOREES1E_S22_S22_EEEvvEEEEvNT_6ParamsE)
        /*0044*/ 	.word	0x00000000
.L_29:


//--------------------- .nv.compat                --------------------------
	.section	.nv.compat,"",@"SHT_CUDA_COMPAT_INFO"
	.align	4
        /*0000*/ 	.byte	0x02, 0x09, 0x01, 0x00, 0x02, 0x02, 0x02, 0x00, 0x02, 0x05, 0x05, 0x00, 0x03, 0x07, 0x01, 0x01
        /*0010*/ 	.byte	0x02, 0x03, 0x01, 0x00, 0x02, 0x06, 0x01, 0x00, 0x04, 0x0b, 0x08, 0x00, 0x09, 0x00, 0x00, 0x00
        /*0020*/ 	.byte	0x00, 0x00, 0x00, 0x00


//--------------------- .nv.info._ZN7cutlass13device_kernelINS_4gemm6kernel13GemmUniversalIN4cute5tupleIJiiiiEEENS1_10collective13CollectiveMmaINS1_35MainloopSm100TmaUmmaWarpSpecializedILi3ELi2ELi4ENS5_IJNS4_1CILi2EEESB_NSA_ILi1EEEEEEEENS5_IJNSA_ILi128EEENSA_ILi64EEESG_EEENS_12float_e5m2_tENS5_IJlSC_lEEESI_SJ_NS4_8TiledMMAINS4_8MMA_AtomIJNS4_10MMA_TraitsINS4_25SM100_MMA_F8F6F4_2x1SM_SSEJSI_SI_fSF_SG_NS4_17integral_constantINS4_4UMMA5MajorELSQ_0EEESR_NSO_INSP_7ScaleInELSS_0EEEST_EEEEEENS4_6LayoutINS5_IJSC_SC_SC_EEENS5_IJNSA_ILi0EEESY_SY_EEEEENS5_IJNS4_10UnderscoreES11_S11_EEEEENS4_28SM100_TMA_2SM_LOAD_MULTICASTENS4_14ComposedLayoutINS4_7SwizzleILi2ELi4ELi3EEENS4_18smem_ptr_flag_bitsILi8EEENSW_INS5_IJNSA_ILi8EEESG_EEENS5_IJSG_SC_EEEEEEEvNS4_8identityENS4_18SM100_TMA_2SM_LOADES1E_vS1F_EENS_8epilogue10collective18CollectiveEpilogueINS1I_23Sm100TmaWarpSpecializedILi1ELi1ELi32ELb0ELb0EEEJNS5_IJSG_SG_SG_EEENS5_IJNSW_ISG_SC_EES1O_EEESI_SJ_SI_SJ_NS1I_6fusion15FusionCallbacksIS1M_NS1Q_17LinearCombinationISI_fSI_fLNS_15FloatRoundStyleE2EEES1N_S1P_JEEENS4_5SM1004TMEM4LOAD26SM100_TMEM_LOAD_32dp32b32xENS4_13SM90_TMA_LOADES1E_NS4_39AutoVectorizingCopyWithAssumedAlignmentILi128EEENS4_14SM90_TMA_STOREES1E_S22_S22_EEEvvEEEEvNT_6ParamsE --------------------------
	.section	.nv.info._ZN7cutlass13device_kernelINS_4gemm6kernel13GemmUniversalIN4cute5tupleIJiiiiEEENS1_10collective13CollectiveMmaINS1_35MainloopSm100TmaUmmaWarpSpecializedILi3ELi2ELi4ENS5_IJNS4_1CILi2EEESB_NSA_ILi1EEEEEEEENS5_IJNSA_ILi128EEENSA_ILi64EEESG_EEENS_12float_e5m2_tENS5_IJlSC_lEEESI_SJ_NS4_8TiledMMAINS4_8MMA_AtomIJNS4_10MMA_TraitsINS4_25SM100_MMA_F8F6F4_2x1SM_SSEJSI_SI_fSF_SG_NS4_17integral_constantINS4_4UMMA5MajorELSQ_0EEESR_NSO_INSP_7ScaleInELSS_0EEEST_EEEEEENS4_6LayoutINS5_IJSC_SC_SC_EEENS5_IJNSA_ILi0EEESY_SY_EEEEENS5_IJNS4_10UnderscoreES11_S11_EEEEENS4_28SM100_TMA_2SM_LOAD_MULTICASTENS4_14ComposedLayoutINS4_7SwizzleILi2ELi4ELi3EEENS4_18smem_ptr_flag_bitsILi8EEENSW_INS5_IJNSA_ILi8EEESG_EEENS5_IJSG_SC_EEEEEEEvNS4_8identityENS4_18SM100_TMA_2SM_LOADES1E_vS1F_EENS_8epilogue10collective18CollectiveEpilogueINS1I_23Sm100TmaWarpSpecializedILi1ELi1ELi32ELb0ELb0EEEJNS5_IJSG_SG_SG_EEENS5_IJNSW_ISG_SC_EES1O_EEESI_SJ_SI_SJ_NS1I_6fusion15FusionCallbacksIS1M_NS1Q_17LinearCombinationISI_fSI_fLNS_15FloatRoundStyleE2EEES1N_S1P_JEEENS4_5SM1004TMEM4LOAD26SM100_TMEM_LOAD_32dp32b32xENS4_13SM90_TMA_LOADES1E_NS4_39AutoVectorizingCopyWithAssumedAlignmentILi128EEENS4_14SM90_TMA_STOREES1E_S22_S22_EEEvvEEEEvNT_6ParamsE,"",@"SHT_CUDA_INFO"
	.sectionflags	@""
	.align	4


	//----- nvinfo : EIATTR_CUDA_API_VERSION
	.align		4
        /*0000*/ 	.byte	0x04, 0x37
        /*0002*/ 	.short	(.L_31 - .L_30)
.L_30:
        /*0004*/ 	.word	0x00000082


	//----- nvinfo : EIATTR_KPARAM_INFO
	.align		4
.L_31:
        /*0008*/ 	.byte	0x04, 0x17
        /*000a*/ 	.short	(.L_33 - .L_32)
.L_32:
        /*000c*/ 	.word	0x00000000
        /*0010*/ 	.short	0x0000
        /*0012*/ 	.short	0x0000
        /*0014*/ 	.byte	0x00, 0xf0, 0x01, 0x20


	//----- nvinfo : EIATTR_AT_ENTRY_FRAGMENTS
	.align		4
.L_33:
        /*0018*/ 	.byte	0x04, 0x4f
        /*001a*/ 	.short	(.L_35 - .L_34)


	//   ....[0]....
.L_34:
        /*001c*/ 	.word	0x00000007


	//----- nvinfo : EIATTR_RESERVED_SMEM_USED
	.align		4
.L_35:
        /*0020*/ 	.byte	0x01, 0x41
	.zero		2


	//----- nvinfo : EIATTR_SPARSE_MMA_MASK
	.align		4
        /*0024*/ 	.byte	0x03, 0x50
        /*0026*/ 	.short	0x0000


	//----- nvinfo : EIATTR_TCGEN05_2CTA_USED
	.align		4
        /*0028*/ 	.byte	0x01, 0x52
	.zero		2


	//----- nvinfo : EIATTR_MAXREG_COUNT
	.align		4
        /*002c*/ 	.byte	0x03, 0x1b
        /*002e*/ 	.short	0x00ff


	//----- nvinfo : EIATTR_NUM_BARRIERS
	.align		4
        /*0030*/ 	.byte	0x02, 0x4c
        /*0032*/ 	.byte	0x07
	.zero		1


	//----- nvinfo : EIATTR_EXTERNS
	.align		4
        /*0034*/ 	.byte	0x04, 0x0f
        /*0036*/ 	.short	(.L_37 - .L_36)


	//   ....[0]....
	.align		4
.L_36:
        /*0038*/ 	.word	index@(__assertfail)


	//----- nvinfo : EIATTR_MERCURY_ISA_VERSION
	.align		4
.L_37:
        /*003c*/ 	.byte	0x03, 0x5f
        /*003e*/ 	.short	0x0101


	//----- nvinfo : EIATTR_INT_WARP_WIDE_INSTR_OFFSETS
	.align		4
        /*0040*/ 	.byte	0x04, 0x31
        /*0042*/ 	.short	(.L_39 - .L_38)


	//   ....[0]....
.L_38:
        /*0044*/ 	.word	0x00000d50


	//   ....[1]....
        /*0048*/ 	.word	0x00000e00


	//   ....[2]....
        /*004c*/ 	.word	0x00004130


	//   ....[3]....
        /*0050*/ 	.word	0x00004160


	//   ....[4]....
        /*0054*/ 	.word	0x00004180


	//   ....[5]....
        /*0058*/ 	.word	0x00004cc0


	//   ....[6]....
        /*005c*/ 	.word	0x00004d70


	//----- nvinfo : EIATTR_COOP_GROUP_MASK_REGIDS
	.align		4
.L_39:
        /*0060*/ 	.byte	0x04, 0x29
        /*0062*/ 	.short	(.L_41 - .L_40)


	//   ....[0]....
.L_40:
        /*0064*/ 	.word	0xffffffff


	//   ....[1]....
        /*0068*/ 	.word	0xffffffff


	//   ....[2]....
        /*006c*/ 	.word	0xffffffff


	//   ....[3]....
        /*0070*/ 	.word	0xffffffff


	//   ....[4]....
        /*0074*/ 	.word	0xffffffff


	//   ....[5]....
        /*0078*/ 	.word	0xffffffff


	//   ....[6]....
        /*007c*/ 	.word	0xffffffff


	//   ....[7]....
        /*0080*/ 	.word	0xffffffff


	//   ....[8]....
        /*0084*/ 	.word	0xffffffff


	//   ....[9]....
        /*0088*/ 	.word	0xffffffff


	//   ....[10]....
        /*008c*/ 	.word	0xffffffff


	//   ....[11]....
        /*0090*/ 	.word	0xffffffff


	//   ....[12]....
        /*0094*/ 	.word	0xffffffff


	//   ....[13]....
        /*0098*/ 	.word	0xffffffff


	//----- nvinfo : EIATTR_COOP_GROUP_INSTR_OFFSETS
	.align		4
.L_41:
        /*009c*/ 	.byte	0x04, 0x28
        /*009e*/ 	.short	(.L_43 - .L_42)


	//   ....[0]....
.L_42:
        /*00a0*/ 	.word	0x000000b0


	//   ....[1]....
        /*00a4*/ 	.word	0x00000510


	//   ....[2]....
        /*00a8*/ 	.word	0x000006c0


	//   ....[3]....
        /*00ac*/ 	.word	0x00000800


	//   ....[4]....
        /*00b0*/ 	.word	0x00000900


	//   ....[5]....
        /*00b4*/ 	.word	0x00000a70


	//   ....[6]....
        /*00b8*/ 	.word	0x00000c10


	//   ....[7]....
        /*00bc*/ 	.word	0x00000e70


	//   ....[8]....
        /*00c0*/ 	.word	0x000021b0


	//   ....[9]....
        /*00c4*/ 	.word	0x00002ff0


	//   ....[10]....
        /*00c8*/ 	.word	0x000034c0


	//   ....[11]....
        /*00cc*/ 	.word	0x000034f0


	//   ....[12]....
        /*00d0*/ 	.word	0x00004030


	//   ....[13]....
        /*00d4*/ 	.word	0x00004240


	//----- nvinfo : EIATTR_VRC_CTA_INIT_COUNT
	.align		4
.L_43:
        /*00d8*/ 	.byte	0x02, 0x4a
        /*00da*/ 	.byte	0x80
	.zero		1


	//----- nvinfo : EIATTR_SYSCALL_OFFSETS
	.align		4
        /*00dc*/ 	.byte	0x04, 0x46
        /*00de*/ 	.short	(.L_45 - .L_44)


	//   ....[0]....
.L_44:
        /*00e0*/ 	.word	0x00005900


	//   ....[1]....
        /*00e4*/ 	.word	0x00005a40


	//   ....[2]....
        /*00e8*/ 	.word	0x00006180


	//----- nvinfo : EIATTR_MBARRIER_INSTR_OFFSETS
	.align		4
.L_45:
        /*00ec*/ 	.byte	0x04, 0x39
        /*00ee*/ 	.short	(.L_47 - .L_46)


	//   ....[0]....
.L_46:
        /*00f0*/ 	.word	0x00000650
        /*00f4*/ 	.word	0x000000ff
        /*00f8*/ 	.word	0x00000000
        /*00fc*/ 	.short	0x0100
        /*00fe*/ 	.byte	0x04
	.zero		1


	//   ....[1]....
        /*0100*/ 	.word	0x00000660
        /*0104*/ 	.word	0x000000ff
        /*0108*/ 	.word	0x00000018
        /*010c*/ 	.short	0x0100
        /*010e*/ 	.byte	0x04
	.zero		1


	//   ....[2]....
        /*0110*/ 	.word	0x00000670
        /*0114*/ 	.word	0x000000ff
        /*0118*/ 	.word	0x00000008
        /*011c*/ 	.short	0x0100
        /*011e*/ 	.byte	0x04
	.zero		1


	//   ....[3]....
        /*0120*/ 	.word	0x00000680
        /*0124*/ 	.word	0x000000ff
        /*0128*/ 	.word	0x00000020
        /*012c*/ 	.short	0x0100
        /*012e*/ 	.byte	0x04
	.zero		1


	//   ....[4]....
        /*0130*/ 	.word	0x00000690
        /*0134*/ 	.word	0x000000ff
        /*0138*/ 	.word	0x00000010
        /*013c*/ 	.short	0x0100
        /*013e*/ 	.byte	0x04
	.zero		1


	//   ....[5]....
        /*0140*/ 	.word	0x000006a0
        /*0144*/ 	.word	0x000000ff
        /*0148*/ 	.word	0x00000028
        /*014c*/ 	.short	0x0100
        /*014e*/ 	.byte	0x04
	.zero		1


	//   ....[6]....
        /*0150*/ 	.word	0x000007d0
        /*0154*/ 	.word	0x000000ff
        /*0158*/ 	.word	0x00000030
        /*015c*/ 	.short	0x0100
        /*015e*/ 	.byte	0x04
	.zero		1


	//   ....[7]....
        /*0160*/ 	.word	0x000007e0
        /*0164*/ 	.word	0x000000ff
        /*0168*/ 	.word	0x00000038
        /*016c*/ 	.short	0x0100
        /*016e*/ 	.byte	0x04
	.zero		1


	//   ....[8]....
        /*0170*/ 	.word	0x000008d0
        /*0174*/ 	.word	0x000000ff
        /*0178*/ 	.word	0x00000040
        /*017c*/ 	.short	0x0100
        /*017e*/ 	.byte	0x06
	.zero		1


	//   ....[9]....
        /*0180*/ 	.word	0x000008e0
        /*0184*/ 	.word	0x000000ff
        /*0188*/ 	.word	0x00000048
        /*018c*/ 	.short	0x0100
        /*018e*/ 	.byte	0x06
	.zero		1


	//   ....[10]....
        /*0190*/ 	.word	0x00000a20
        /*0194*/ 	.word	0x000000ff
        /*0198*/ 	.word	0x00000050
        /*019c*/ 	.short	0x0100
        /*019e*/ 	.byte	0x06
	.zero		1


	//   ....[11]....
        /*01a0*/ 	.word	0x00000a30
        /*01a4*/ 	.word	0x000000ff
        /*01a8*/ 	.word	0x00000060
        /*01ac*/ 	.short	0x0100
        /*01ae*/ 	.byte	0x06
	.zero		1


	//   ....[12]....
        /*01b0*/ 	.word	0x00000a40
        /*01b4*/ 	.word	0x000000ff
        /*01b8*/ 	.word	0x00000058
        /*01bc*/ 	.short	0x0100
        /*01be*/ 	.byte	0x06
	.zero		1


	//   ....[13]....
        /*01c0*/ 	.word	0x00000a50
        /*01c4*/ 	.word	0x000000ff
        /*01c8*/ 	.word	0x00000068
        /*01cc*/ 	.short	0x0100
        /*01ce*/ 	.byte	0x06
	.zero		1


	//   ....[14]....
        /*01d0*/ 	.word	0x00000b80
        /*01d4*/ 	.word	0x000000ff
        /*01d8*/ 	.word	0x00000070
        /*01dc*/ 	.short	0x0100
        /*01de*/ 	.byte	0x04
	.zero		1


	//   ....[15]....
        /*01e0*/ 	.word	0x00000b90
        /*01e4*/ 	.word	0x000000ff
        /*01e8*/ 	.word	0x00000090
        /*01ec*/ 	.short	0x0100
        /*01ee*/ 	.byte	0x04
	.zero		1


	//   ....[16]....
        /*01f0*/ 	.word	0x00000ba0
        /*01f4*/ 	.word	0x000000ff
        /*01f8*/ 	.word	0x00000078
        /*01fc*/ 	.short	0x0100
        /*01fe*/ 	.byte	0x04
	.zero		1


	//   ....[17]....
        /*0200*/ 	.word	0x00000bb0
        /*0204*/ 	.word	0x000000ff
        /*0208*/ 	.word	0x00000098
        /*020c*/ 	.short	0x0100
        /*020e*/ 	.byte	0x04
	.zero		1


	//   ....[18]....
        /*0210*/ 	.word	0x00000bc0
        /*0214*/ 	.word	0x000000ff
        /*0218*/ 	.word	0x00000080
        /*021c*/ 	.short	0x0100
        /*021e*/ 	.byte	0x04
	.zero		1


	//   ....[19]....
        /*0220*/ 	.word	0x00000bd0
        /*0224*/ 	.word	0x000000ff
        /*0228*/ 	.word	0x000000a0
        /*022c*/ 	.short	0x0100
        /*022e*/ 	.byte	0x04
	.zero		1


	//   ....[20]....
        /*0230*/ 	.word	0x00000be0
        /*0234*/ 	.word	0x000000ff
        /*0238*/ 	.word	0x00000088
        /*023c*/ 	.short	0x0100
        /*023e*/ 	.byte	0x04
	.zero		1


	//   ....[21]....
        /*0240*/ 	.word	0x00000bf0
        /*0244*/ 	.word	0x000000ff
        /*0248*/ 	.word	0x000000a8
        /*024c*/ 	.short	0x0100
        /*024e*/ 	.byte	0x04
	.zero		1


	//   ....[22]....
        /*0250*/ 	.word	0x00000cf0
        /*0254*/ 	.word	0x000000ff
        /*0258*/ 	.word	0x000000b0
        /*025c*/ 	.short	0x0100
        /*025e*/ 	.byte	0x04
	.zero		1


	//   ....[23]....
        /*0260*/ 	.word	0x00000d00
        /*0264*/ 	.word	0x000000ff
        /*0268*/ 	.word	0x000000c0
        /*026c*/ 	.short	0x0100
        /*026e*/ 	.byte	0x04
	.zero		1


	//   ....[24]....
        /*0270*/ 	.word	0x00000d10
        /*0274*/ 	.word	0x000000ff
        /*0278*/ 	.word	0x000000b8
        /*027c*/ 	.short	0x0100
        /*027e*/ 	.byte	0x04
	.zero		1


	//   ....[25]....
        /*0280*/ 	.word	0x00000d20
        /*0284*/ 	.word	0x000000ff
        /*0288*/ 	.word	0x000000c8
        /*028c*/ 	.short	0x0100
        /*028e*/ 	.byte	0x04
	.zero		1


	//   ....[26]....
        /*0290*/ 	.word	0x00000e20
        /*0294*/ 	.word	0x000000ff
        /*0298*/ 	.word	0x000000d0
        /*029c*/ 	.short	0x0100
        /*029e*/ 	.byte	0x06
	.zero		1


	//   ....[27]....
        /*02a0*/ 	.word	0x00001a00
        /*02a4*/ 	.word	0x00000000
        /*02a8*/ 	.word	0x000000c0
        /*02ac*/ 	.short	0x010a
        /*02ae*/ 	.byte	0xff
	.zero		1


	//   ....[28]....
        /*02b0*/ 	.word	0x00001a30
        /*02b4*/ 	.word	0x00000000
        /*02b8*/ 	.word	0x000000b0
        /*02bc*/ 	.short	0x0101
        /*02be*/ 	.byte	0xff
	.zero		1


	//   ....[29]....
        /*02c0*/ 	.word	0x00001ad0
        /*02c4*/ 	.word	0x000000ff
        /*02c8*/ 	.word	0x00000018
        /*02cc*/ 	.short	0x010a
        /*02ce*/ 	.byte	0x04
	.zero		1


	//   ....[30]....
        /*02d0*/ 	.word	0x00001ba0
        /*02d4*/ 	.word	0x000000ff
        /*02d8*/ 	.word	0x00000018
        /*02dc*/ 	.short	0x010a
        /*02de*/ 	.byte	0x21
	.zero		1


	//   ....[31]....
        /*02e0*/ 	.word	0x00001d50
        /*02e4*/ 	.word	0x000000ff
        /*02e8*/ 	.word	0x00000018
        /*02ec*/ 	.short	0x010a
        /*02ee*/ 	.byte	0x05
	.zero		1


	//   ....[32]....
        /*02f0*/ 	.word	0x00001e60
        /*02f4*/ 	.word	0x000000ff
        /*02f8*/ 	.word	0x00000048
        /*02fc*/ 	.short	0x0101
        /*02fe*/ 	.byte	0x0d
	.zero		1


	//   ....[33]....
        /*0300*/ 	.word	0x00001e80
        /*0304*/ 	.word	0x000000ff
        /*0308*/ 	.word	0x00000018
        /*030c*/ 	.short	0x010a
        /*030e*/ 	.byte	0x04
	.zero		1


	//   ....[34]....
        /*0310*/ 	.word	0x00001f00
        /*0314*/ 	.word	0x000000ff
        /*0318*/ 	.word	0x00000018
        /*031c*/ 	.short	0x010a
        /*031e*/ 	.byte	0x11
	.zero		1


	//   ....[35]....
        /*0320*/ 	.word	0x000020a0
        /*0324*/ 	.word	0x000000ff
        /*0328*/ 	.word	0x00000018
        /*032c*/ 	.short	0x010a
        /*032e*/ 	.byte	0x05
	.zero		1


	//   ....[36]....
        /*0330*/ 	.word	0x000021e0
        /*0334*/ 	.word	0x00000003
        /*0338*/ 	.word	0x00000050
        /*033c*/ 	.short	0x010a
        /*033e*/ 	.byte	0xff
	.zero		1


	//   ....[37]....
        /*0340*/ 	.word	0x00002330
        /*0344*/ 	.word	0x00000000
        /*0348*/ 	.word	0x00000000
        /*034c*/ 	.short	0x0101
        /*034e*/ 	.byte	0xff
	.zero		1


	//   ....[38]....
        /*0350*/ 	.word	0x000028d0
        /*0354*/ 	.word	0x000000ff
        /*0358*/ 	.word	0x00000000
        /*035c*/ 	.short	0x010a
        /*035e*/ 	.byte	0x04
	.zero		1


	//   ....[39]....
        /*0360*/ 	.word	0x00002960
        /*0364*/ 	.word	0x000000ff
        /*0368*/ 	.word	0x00000000
        /*036c*/ 	.short	0x010a
        /*036e*/ 	.byte	0x05
	.zero		1


	//   ....[40]....
        /*0370*/ 	.word	0x00002a00
        /*0374*/ 	.word	0x00000000
        /*0378*/ 	.word	0x00000000
        /*037c*/ 	.short	0x010a
        /*037e*/ 	.byte	0xff
	.zero		1


	//   ....[41]....
        /*0380*/ 	.word	0x00002b40
        /*0384*/ 	.word	0x00000002
        /*0388*/ 	.word	0x000000b0
        /*038c*/ 	.short	0x010a
        /*038e*/ 	.byte	0xff
	.zero		1


	//   ....[42]....
        /*0390*/ 	.word	0x00002bb0
        /*0394*/ 	.word	0x00000002
        /*0398*/ 	.word	0x00000000
        /*039c*/ 	.short	0x0101
        /*039e*/ 	.byte	0xff
	.zero		1


	//   ....[43]....
        /*03a0*/ 	.word	0x00002bd0
        /*03a4*/ 	.word	0x000000ff
        /*03a8*/ 	.word	0x00000060
        /*03ac*/ 	.short	0x010a
        /*03ae*/ 	.byte	0x04
	.zero		1


	//   ....[44]....
        /*03b0*/ 	.word	0x00002cf0
        /*03b4*/ 	.word	0x00000002
        /*03b8*/ 	.word	0x00000050
        /*03bc*/ 	.short	0x010a
        /*03be*/ 	.byte	0xff
	.zero		1


	//   ....[45]....
        /*03c0*/ 	.word	0x00002df0
        /*03c4*/ 	.word	0x00000002
        /*03c8*/ 	.word	0x00000000
        /*03cc*/ 	.short	0x0101
        /*03ce*/ 	.byte	0xff
	.zero		1


	//   ....[46]....
        /*03d0*/ 	.word	0x00002e80
        /*03d4*/ 	.word	0x000000ff
        /*03d8*/ 	.word	0x00000060
        /*03dc*/ 	.short	0x0106
        /*03de*/ 	.byte	0x04
	.zero		1


	//   ....[47]....
        /*03e0*/ 	.word	0x00002ea0
        /*03e4*/ 	.word	0x000000ff
        /*03e8*/ 	.word	0x00000060
        /*03ec*/ 	.short	0x010a
        /*03ee*/ 	.byte	0x04
	.zero		1


	//   ....[48]....
        /*03f0*/ 	.word	0x00002f30
        /*03f4*/ 	.word	0x000000ff
        /*03f8*/ 	.word	0x00000060
        /*03fc*/ 	.short	0x0106
        /*03fe*/ 	.byte	0x07
	.zero		1


	//   ....[49]....
        /*0400*/ 	.word	0x00002f70
        /*0404*/ 	.word	0x00000000
        /*0408*/ 	.word	0x00000060
        /*040c*/ 	.short	0x010a
        /*040e*/ 	.byte	0xff
	.zero		1


	//   ....[50]....
        /*0410*/ 	.word	0x000031c0
        /*0414*/ 	.word	0x000000ff
        /*0418*/ 	.word	0x00000008
        /*041c*/ 	.short	0x010a
        /*041e*/ 	.byte	0x05
	.zero		1


	//   ....[51]....
        /*0420*/ 	.word	0x000031e0
        /*0424*/ 	.word	0x000000ff
        /*0428*/ 	.word	0x00000008
        /*042c*/ 	.short	0x010a
        /*042e*/ 	.byte	0x05
	.zero		1


	//   ....[52]....
        /*0430*/ 	.word	0x00003370
        /*0434*/ 	.word	0x000000ff
        /*0438*/ 	.word	0x00000008
        /*043c*/ 	.short	0x010a
        /*043e*/ 	.byte	0x05
	.zero		1


	//   ....[53]....
        /*0440*/ 	.word	0x00003390
        /*0444*/ 	.word	0x000000ff
        /*0448*/ 	.word	0x00000008
        /*044c*/ 	.short	0x010a
        /*044e*/ 	.byte	0x05
	.zero		1


	//   ....[54]....
        /*0450*/ 	.word	0x00003450
        /*0454*/ 	.word	0x000000ff
        /*0458*/ 	.word	0x00000000
        /*045c*/ 	.short	0x0101
        /*045e*/ 	.byte	0x04
	.zero		1


	//   ....[55]....
        /*0460*/ 	.word	0x00003750
        /*0464*/ 	.word	0x00000000
        /*0468*/ 	.word	0x00000050
        /*046c*/ 	.short	0x010a
        /*046e*/ 	.byte	0xff
	.zero		1


	//   ....[56]....
        /*0470*/ 	.word	0x00003810
        /*0474*/ 	.word	0x00000000
        /*0478*/ 	.word	0x00000000
        /*047c*/ 	.short	0x0101
        /*047e*/ 	.byte	0xff
	.zero		1


	//   ....[57]....
        /*0480*/ 	.word	0x000038d0
        /*0484*/ 	.word	0x000000ff
        /*0488*/ 	.word	0x00000000
        /*048c*/ 	.short	0x010a
        /*048e*/ 	.byte	0x04
	.zero		1


	//   ....[58]....
        /*0490*/ 	.word	0x000038e0
        /*0494*/ 	.word	0x000000ff
        /*0498*/ 	.word	0x00000090
        /*049c*/ 	.short	0x010a
        /*049e*/ 	.byte	0x17
	.zero		1


	//   ....[59]....
        /*04a0*/ 	.word	0x00003990
        /*04a4*/ 	.word	0x000000ff
        /*04a8*/ 	.word	0x00000000
        /*04ac*/ 	.short	0x010a
        /*04ae*/ 	.byte	0x05
	.zero		1


	//   ....[60]....
        /*04b0*/ 	.word	0x00003ad0
        /*04b4*/ 	.word	0x000000ff
        /*04b8*/ 	.word	0x00000000
        /*04bc*/ 	.short	0x010a
        /*04be*/ 	.byte	0x04
	.zero		1


	//   ....[61]....
        /*04c0*/ 	.word	0x00003d20
        /*04c4*/ 	.word	0x000000ff
        /*04c8*/ 	.word	0x00000000
        /*04cc*/ 	.short	0x010a
        /*04ce*/ 	.byte	0x04
	.zero		1


	//   ....[62]....
        /*04d0*/ 	.word	0x00003db0
        /*04d4*/ 	.word	0x000000ff
        /*04d8*/ 	.word	0x00000000
        /*04dc*/ 	.short	0x010a
        /*04de*/ 	.byte	0x05
	.zero		1


	//   ....[63]....
        /*04e0*/ 	.word	0x00003e40
        /*04e4*/ 	.word	0x000000ff
        /*04e8*/ 	.word	0x00000000
        /*04ec*/ 	.short	0x010a
        /*04ee*/ 	.byte	0x05
	.zero		1


	//   ....[64]....
        /*04f0*/ 	.word	0x00003ee0
        /*04f4*/ 	.word	0x00000000
        /*04f8*/ 	.word	0x00000000
        /*04fc*/ 	.short	0x010a
        /*04fe*/ 	.byte	0xff
	.zero		1


	//   ....[65]....
        /*0500*/ 	.word	0x00003f20
        /*0504*/ 	.word	0x00000000
        /*0508*/ 	.word	0x00000000
        /*050c*/ 	.short	0x010a
        /*050e*/ 	.byte	0xff
	.zero		1


	//   ....[66]....
        /*0510*/ 	.word	0x00003f90
        /*0514*/ 	.word	0x000000ff
        /*0518*/ 	.word	0x00000000
        /*051c*/ 	.short	0x0101
        /*051e*/ 	.byte	0x04
	.zero		1


	//   ....[67]....
        /*0520*/ 	.word	0x00003fd0
        /*0524*/ 	.word	0x000000ff
        /*0528*/ 	.word	0x000000d0
        /*052c*/ 	.short	0x010a
        /*052e*/ 	.byte	0x11
	.zero		1


	//   ....[68]....
        /*0530*/ 	.word	0x00004020
        /*0534*/ 	.word	0x000000ff
        /*0538*/ 	.word	0x00000000
        /*053c*/ 	.short	0x0101
        /*053e*/ 	.byte	0x04
	.zero		1


	//   ....[69]....
        /*0540*/ 	.word	0x000044a0
        /*0544*/ 	.word	0x00000007
        /*0548*/ 	.word	0x00000050
        /*054c*/ 	.short	0x010a
        /*054e*/ 	.byte	0xff
	.zero		1


	//   ....[70]....
        /*0550*/ 	.word	0x00004610
        /*0554*/ 	.word	0x00000000
        /*0558*/ 	.word	0x00000000
        /*055c*/ 	.short	0x0101
        /*055e*/ 	.byte	0xff
	.zero		1


	//   ....[71]....
        /*0560*/ 	.word	0x00004a80
        /*0564*/ 	.word	0x000000ff
        /*0568*/ 	.word	0x00000048
        /*056c*/ 	.short	0x010a
        /*056e*/ 	.byte	0x11
	.zero		1


	//   ....[72]....
        /*0570*/ 	.word	0x00004c00
        /*0574*/ 	.word	0x000000ff
        /*0578*/ 	.word	0x00000038
        /*057c*/ 	.short	0x010a
        /*057e*/ 	.byte	0x11
	.zero		1


	//   ....[73]....
        /*0580*/ 	.word	0x00004e10
        /*0584*/ 	.word	0x000000ff
        /*0588*/ 	.word	0x00000030
        /*058c*/ 	.short	0x010b
        /*058e*/ 	.byte	0x11
	.zero		1


	//   ....[74]....
        /*0590*/ 	.word	0x00004e20
        /*0594*/ 	.word	0x000000ff
        /*0598*/ 	.word	0x00000000
        /*059c*/ 	.short	0x0101
        /*059e*/ 	.byte	0x1b
	.zero		1


	//   ....[75]....
        /*05a0*/ 	.word	0x00004e60
        /*05a4*/ 	.word	0x00000000
        /*05a8*/ 	.word	0x00000038
        /*05ac*/ 	.short	0x010a
        /*05ae*/ 	.byte	0xff
	.zero		1


	//   ....[76]....
        /*05b0*/ 	.word	0x000051d0
        /*05b4*/ 	.word	0x00000003
        /*05b8*/ 	.word	0x00000050
        /*05bc*/ 	.short	0x010a
        /*05be*/ 	.byte	0xff
	.zero		1


	//   ....[77]....
        /*05c0*/ 	.word	0x00005350
        /*05c4*/ 	.word	0x00000000
        /*05c8*/ 	.word	0x00000000
        /*05cc*/ 	.short	0x0101
        /*05ce*/ 	.byte	0xff
	.zero		1


	//   ....[78]....
        /*05d0*/ 	.word	0x00005db0
        /*05d4*/ 	.word	0x000000ff
        /*05d8*/ 	.word	0x00000030
        /*05dc*/ 	.short	0x010a
        /*05de*/ 	.byte	0x2c
	.zero		1


	//   ....[79]....
        /*05e0*/ 	.word	0x00005dc0
        /*05e4*/ 	.word	0x00000052
        /*05e8*/ 	.word	0x00000070
        /*05ec*/ 	.short	0x010a
        /*05ee*/ 	.byte	0xff
	.zero		1


	//   ....[80]....
        /*05f0*/ 	.word	0x00005f10
        /*05f4*/ 	.word	0x000000ff
        /*05f8*/ 	.word	0x00000030
        /*05fc*/ 	.short	0x010a
        /*05fe*/ 	.byte	0x2c
	.zero		1


	//   ....[81]....
        /*0600*/ 	.word	0x00006000
        /*0604*/ 	.word	0x000000ff
        /*0608*/ 	.word	0x00000000
        /*060c*/ 	.short	0x0101
        /*060e*/ 	.byte	0x04
	.zero		1


	//   ....[82]....
        /*0610*/ 	.word	0x00006060
        /*0614*/ 	.word	0x00000052
        /*0618*/ 	.word	0x00000070
        /*061c*/ 	.short	0x010a
        /*061e*/ 	.byte	0xff
	.zero		1


	//   ....[83]....
        /*0620*/ 	.word	0x00006440
        /*0624*/ 	.word	0x00000052
        /*0628*/ 	.word	0x00000000
        /*062c*/ 	.short	0x0101
        /*062e*/ 	.byte	0xff
	.zero		1


	//   ....[84]....
        /*0630*/ 	.word	0x00006c90
        /*0634*/ 	.word	0x00000000
        /*0638*/ 	.word	0x000000c0
        /*063c*/ 	.short	0x010a
        /*063e*/ 	.byte	0xff
	.zero		1


	//   ....[85]....
        /*0640*/ 	.word	0x00006cf0
        /*0644*/ 	.word	0x00000000
        /*0648*/ 	.word	0x00000018
        /*064c*/ 	.short	0x010a
        /*064e*/ 	.byte	0xff
	.zero		1


	//   ....[86]....
        /*0650*/ 	.word	0x00006d50
        /*0654*/ 	.word	0x00000000
        /*0658*/ 	.word	0x00000018
        /*065c*/ 	.short	0x010a
        /*065e*/ 	.byte	0xff
	.zero		1


	//   ....[87]....
        /*0660*/ 	.word	0x00006da0
        /*0664*/ 	.word	0x00000003
        /*0668*/ 	.word	0x00000050
        /*066c*/ 	.short	0x010a
        /*066e*/ 	.byte	0xff
	.zero		1


	//   ....[88]....
        /*0670*/ 	.word	0x00006e00
        /*0674*/ 	.word	0x00000000
        /*0678*/ 	.word	0x00000000
        /*067c*/ 	.short	0x010a
        /*067e*/ 	.byte	0xff
	.zero		1


	//   ....[89]....
        /*0680*/ 	.word	0x00006e60
        /*0684*/ 	.word	0x00000000
        /*0688*/ 	.word	0x00000000
        /*068c*/ 	.short	0x010a
        /*068e*/ 	.byte	0xff
	.zero		1


	//   ....[90]....
        /*0690*/ 	.word	0x00006eb0
        /*0694*/ 	.word	0x00000002
        /*0698*/ 	.word	0x000000b0
        /*069c*/ 	.short	0x010a
        /*069e*/ 	.byte	0xff
	.zero		1


	//   ....[91]....
        /*06a0*/ 	.word	0x00006f10
        /*06a4*/ 	.word	0x00000002
        /*06a8*/ 	.word	0x00000060
        /*06ac*/ 	.short	0x010a
        /*06ae*/ 	.byte	0xff
	.zero		1


	//   ....[92]....
        /*06b0*/ 	.word	0x00006f60
        /*06b4*/ 	.word	0x00000002
        /*06b8*/ 	.word	0x00000050
        /*06bc*/ 	.short	0x010a
        /*06be*/ 	.byte	0xff
	.zero		1


	//   ....[93]....
        /*06c0*/ 	.word	0x00006fc0
        /*06c4*/ 	.word	0x00000000
        /*06c8*/ 	.word	0x00000060
        /*06cc*/ 	.short	0x010a
        /*06ce*/ 	.byte	0xff
	.zero		1


	//   ....[94]....
        /*06d0*/ 	.word	0x00007020
        /*06d4*/ 	.word	0x00000005
        /*06d8*/ 	.word	0x00000008
        /*06dc*/ 	.short	0x010a
        /*06de*/ 	.byte	0xff
	.zero		1


	//   ....[95]....
        /*06e0*/ 	.word	0x00007110
        /*06e4*/ 	.word	0x00000000
        /*06e8*/ 	.word	0x00000008
        /*06ec*/ 	.short	0x010a
        /*06ee*/ 	.byte	0xff
	.zero		1


	//   ....[96]....
        /*06f0*/ 	.word	0x00007160
        /*06f4*/ 	.word	0x00000000
        /*06f8*/ 	.word	0x00000050
        /*06fc*/ 	.short	0x010a
        /*06fe*/ 	.byte	0xff
	.zero		1


	//   ....[97]....
        /*0700*/ 	.word	0x000071c0
        /*0704*/ 	.word	0x00000000
        /*0708*/ 	.word	0x00000090
        /*070c*/ 	.short	0x010a
        /*070e*/ 	.byte	0xff
	.zero		1


	//   ....[98]....
        /*0710*/ 	.word	0x00007220
        /*0714*/ 	.word	0x00000000
        /*0718*/ 	.word	0x00000000
        /*071c*/ 	.short	0x010a
        /*071e*/ 	.byte	0xff
	.zero		1


	//   ....[99]....
        /*0720*/ 	.word	0x00007280
        /*0724*/ 	.word	0x00000000
        /*0728*/ 	.word	0x00000000
        /*072c*/ 	.short	0x010a
        /*072e*/ 	.byte	0xff
	.zero		1


	//   ....[100]....
        /*0730*/ 	.word	0x000072e0
        /*0734*/ 	.word	0x00000000
        /*0738*/ 	.word	0x00000000
        /*073c*/ 	.short	0x010a
        /*073e*/ 	.byte	0xff
	.zero		1


	//   ....[101]....
        /*0740*/ 	.word	0x00007340
        /*0744*/ 	.word	0x00000000
        /*0748*/ 	.word	0x00000000
        /*074c*/ 	.short	0x010a
        /*074e*/ 	.byte	0xff
	.zero		1


	//   ....[102]....
        /*0750*/ 	.word	0x000073a0
        /*0754*/ 	.word	0x00000000
        /*0758*/ 	.word	0x000000d0
        /*075c*/ 	.short	0x010a
        /*075e*/ 	.byte	0xff
	.zero		1


	//   ....[103]....
        /*0760*/ 	.word	0x000073f0
        /*0764*/ 	.word	0x00000007
        /*0768*/ 	.word	0x00000050
        /*076c*/ 	.short	0x010a
        /*076e*/ 	.byte	0xff
	.zero		1


	//   ....[104]....
        /*0770*/ 	.word	0x00007450
        /*0774*/ 	.word	0x00000000
        /*0778*/ 	.word	0x00000048
        /*077c*/ 	.short	0x010a
        /*077e*/ 	.byte	0xff
	.zero		1


	//   ....[105]....
        /*0780*/ 	.word	0x000074b0
        /*0784*/ 	.word	0x00000000
        /*0788*/ 	.word	0x00000038
        /*078c*/ 	.short	0x010a
        /*078e*/ 	.byte	0xff
	.zero		1


	//   ....[106]....
        /*0790*/ 	.word	0x00007500
        /*0794*/ 	.word	0x00000003
        /*0798*/ 	.word	0x00000050
        /*079c*/ 	.short	0x010a
        /*079e*/ 	.byte	0xff
	.zero		1


	//   ....[107]....
        /*07a0*/ 	.word	0x00007560
        /*07a4*/ 	.word	0x00000000
        /*07a8*/ 	.word	0x00000030
        /*07ac*/ 	.short	0x010a
        /*07ae*/ 	.byte	0xff
	.zero		1


	//   ....[108]....
        /*07b0*/ 	.word	0x000075b0
        /*07b4*/ 	.word	0x00000052
        /*07b8*/ 	.word	0x00000070
        /*07bc*/ 	.short	0x010a
        /*07be*/ 	.byte	0xff
	.zero		1


	//----- nvinfo : EIATTR_NUM_MBARRIERS
	.align		4
.L_47:
        /*07c0*/ 	.byte	0x03, 0x38
        /*07c2*/ 	.short	0x001b


	//----- nvinfo : EIATTR_EXIT_INSTR_OFFSETS
	.align		4
        /*07c4*/ 	.byte	0x04, 0x1c
        /*07c6*/ 	.short	(.L_49 - .L_48)


	//   ....[0]....
.L_48:
        /*07c8*/ 	.word	0x00002a30


	//   ....[1]....
        /*07cc*/ 	.word	0x00002f40


	//   ....[2]....
        /*07d0*/ 	.word	0x00002fa0


	//   ....[3]....
        /*07d4*/ 	.word	0x00004250


	//   ....[4]....
        /*07d8*/ 	.word	0x00004e90


	//   ....[5]....
        /*07dc*/ 	.word	0x00004ed0


	//   ....[6]....
        /*07e0*/ 	.word	0x00006c80


	//----- nvinfo : EIATTR_MAX_THREADS
	.align		4
.L_49:
        /*07e4*/ 	.byte	0x04, 0x05
        /*07e6*/ 	.short	(.L_51 - .L_50)
.L_50:
        /*07e8*/ 	.word	0x00000100
        /*07ec*/ 	.word	0x00000001
        /*07f0*/ 	.word	0x00000001


	//----- nvinfo : EIATTR_CRS_STACK_SIZE
	.align		4
.L_51:
        /*07f4*/ 	.byte	0x04, 0x1e
        /*07f6*/ 	.short	(.L_53 - .L_52)
.L_52:
        /*07f8*/ 	.word	0x00000000


	//----- nvinfo : EIATTR_CBANK_PARAM_SIZE
	.align		4
.L_53:
        /*07fc*/ 	.byte	0x03, 0x19
        /*07fe*/ 	.short	0x0800


	//----- nvinfo : EIATTR_PARAM_CBANK
	.align		4
        /*0800*/ 	.byte	0x04, 0x0a
        /*0802*/ 	.short	(.L_55 - .L_54)
	.align		4
.L_54:
        /*0804*/ 	.word	index@(.nv.constant0._ZN7cutlass13device_kernelINS_4gemm6kernel13GemmUniversalIN4cute5tupleIJiiiiEEENS1_10collective13CollectiveMmaINS1_35MainloopSm100TmaUmmaWarpSpecializedILi3ELi2ELi4ENS5_IJNS4_1CILi2EEESB_NSA_ILi1EEEEEEEENS5_IJNSA_ILi128EEENSA_ILi64EEESG_EEENS_12float_e5m2_tENS5_IJlSC_lEEESI_SJ_NS4_8TiledMMAINS4_8MMA_AtomIJNS4_10MMA_TraitsINS4_25SM100_MMA_F8F6F4_2x1SM_SSEJSI_SI_fSF_SG_NS4_17integral_constantINS4_4UMMA5MajorELSQ_0EEESR_NSO_INSP_7ScaleInELSS_0EEEST_EEEEEENS4_6LayoutINS5_IJSC_SC_SC_EEENS5_IJNSA_ILi0EEESY_SY_EEEEENS5_IJNS4_10UnderscoreES11_S11_EEEEENS4_28SM100_TMA_2SM_LOAD_MULTICASTENS4_14ComposedLayoutINS4_7SwizzleILi2ELi4ELi3EEENS4_18smem_ptr_flag_bitsILi8EEENSW_INS5_IJNSA_ILi8EEESG_EEENS5_IJSG_SC_EEEEEEEvNS4_8identityENS4_18SM100_TMA_2SM_LOADES1E_vS1F_EENS_8epilogue10collective18CollectiveEpilogueINS1I_23Sm100TmaWarpSpecializedILi1ELi1ELi32ELb0ELb0EEEJNS5_IJSG_SG_SG_EEENS5_IJNSW_ISG_SC_EES1O_EEESI_SJ_SI_SJ_NS1I_6fusion15FusionCallbacksIS1M_NS1Q_17LinearCombinationISI_fSI_fLNS_15FloatRoundStyleE2EEES1N_S1P_JEEENS4_5SM1004TMEM4LOAD26SM100_TMEM_LOAD_32dp32b32xENS4_13SM90_TMA_LOADES1E_NS4_39AutoVectorizingCopyWithAssumedAlignmentILi128EEENS4_14SM90_TMA_STOREES1E_S22_S22_EEEvvEEEEvNT_6ParamsE)
        /*0808*/ 	.short	0x0380
        /*080a*/ 	.short	0x0800


	//----- nvinfo : EIATTR_SW_WAR
	.align		4
.L_55:
        /*080c*/ 	.byte	0x04, 0x36
        /*080e*/ 	.short	(.L_57 - .L_56)
.L_56:
        /*0810*/ 	.word	0x00000008
.L_57:


//--------------------- .nv.callgraph             --------------------------
	.section	.nv.callgraph,"",@"SHT_CUDA_CALLGRAPH"
	.align	4
	.sectionentsize	8
	.align		4
        /*0000*/ 	.word	0x00000000
	.align		4
        /*0004*/ 	.word	0xffffffff
	.align		4
        /*0008*/ 	.word	index@(_ZN7cutlass13device_kernelINS_4gemm6kernel13GemmUniversalIN4cute5tupleIJiiiiEEENS1_10collective13CollectiveMmaINS1_35MainloopSm100TmaUmmaWarpSpecializedILi3ELi2ELi4ENS5_IJNS4_1CILi2EEESB_NSA_ILi1EEEEEEEENS5_IJNSA_ILi128EEENSA_ILi64EEESG_EEENS_12float_e5m2_tENS5_IJlSC_lEEESI_SJ_NS4_8TiledMMAINS4_8MMA_AtomIJNS4_10MMA_TraitsINS4_25SM100_MMA_F8F6F4_2x1SM_SSEJSI_SI_fSF_SG_NS4_17integral_constantINS4_4UMMA5MajorELSQ_0EEESR_NSO_INSP_7ScaleInELSS_0EEEST_EEEEEENS4_6LayoutINS5_IJSC_SC_SC_EEENS5_IJNSA_ILi0EEESY_SY_EEEEENS5_IJNS4_10UnderscoreES11_S11_EEEEENS4_28SM100_TMA_2SM_LOAD_MULTICASTENS4_14ComposedLayoutINS4_7SwizzleILi2ELi4ELi3EEENS4_18smem_ptr_flag_bitsILi8EEENSW_INS5_IJNSA_ILi8EEESG_EEENS5_IJSG_SC_EEEEEEEvNS4_8identityENS4_18SM100_TMA_2SM_LOADES1E_vS1F_EENS_8epilogue10collective18CollectiveEpilogueINS1I_23Sm100TmaWarpSpecializedILi1ELi1ELi32ELb0ELb0EEEJNS5_IJSG_SG_SG_EEENS5_IJNSW_ISG_SC_EES1O_EEESI_SJ_SI_SJ_NS1I_6fusion15FusionCallbacksIS1M_NS1Q_17LinearCombinationISI_fSI_fLNS_15FloatRoundStyleE2EEES1N_S1P_JEEENS4_5SM1004TMEM4LOAD26SM100_TMEM_LOAD_32dp32b32xENS4_13SM90_TMA_LOADES1E_NS4_39AutoVectorizingCopyWithAssumedAlignmentILi128EEENS4_14SM90_TMA_STOREES1E_S22_S22_EEEvvEEEEvNT_6ParamsE)
	.align		4
        /*000c*/ 	.word	index@(__assertfail)
	.align		4
        /*0010*/ 	.word	0x00000000
	.align		4
        /*0014*/ 	.word	0xfffffffe
	.align		4
        /*0018*/ 	.word	0x00000000
	.align		4
        /*001c*/ 	.word	0xfffffffd
	.align		4
        /*0020*/ 	.word	0x00000000
	.align		4
        /*0024*/ 	.word	0xfffffffc


//--------------------- .nv.constant4             --------------------------
	.section	.nv.constant4,"a",@progbits
	.align	8
	.align		8
.nv.constant4:
        /*0000*/ 	.dword	__assertfail
	.align		8
        /*0008*/ 	.dword	__unnamed_1
	.align		8
        /*0010*/ 	.dword	__unnamed_2
	.align		8
        /*0018*/ 	.dword	_ZN40_INTERNAL_912511de_4_k_cu_f6d3cf33_101774cuda3std3__45__cpo5beginE
	.align		8
        /*0020*/ 	.dword	_ZN40_INTERNAL_912511de_4_k_cu_f6d3cf33_101774cuda3std3__45__cpo3endE
	.align		8
        /*0028*/ 	.dword	_ZN40_INTERNAL_912511de_4_k_cu_f6d3cf33_101774cuda3std3__45__cpo6cbeginE
	.align		8
        /*0030*/ 	.dword	_ZN40_INTERNAL_912511de_4_k_cu_f6d3cf33_101774cuda3std3__45__cpo4cendE
	.align		8
        /*0038*/ 	.dword	_ZN40_INTERNAL_912511de_4_k_cu_f6d3cf33_101774cuda3std3__442_GLOBAL__N__912511de_4_k_cu_f6d3cf33_101776ignoreE
	.align		8
        /*0040*/ 	.dword	_ZN40_INTERNAL_912511de_4_k_cu_f6d3cf33_101774cuda3std3__419piecewise_constructE
	.align		8
        /*0048*/ 	.dword	_ZN40_INTERNAL_912511de_4_k_cu_f6d3cf33_101774cuda3std3__48in_placeE
	.align		8
        /*0050*/ 	.dword	_ZN40_INTERNAL_912511de_4_k_cu_f6d3cf33_101774cuda3std6ranges3__45__cpo4swapE
	.align		8
        /*0058*/ 	.dword	_ZN40_INTERNAL_912511de_4_k_cu_f6d3cf33_101774cuda3std6ranges3__45__cpo9iter_moveE
	.align		8
        /*0060*/ 	.dword	_ZN40_INTERNAL_912511de_4_k_cu_f6d3cf33_101774cute7productE
	.align		8
        /*0068*/ 	.dword	_ZN40_INTERNAL_912511de_4_k_cu_f6d3cf33_101774cute1_E
	.align		8
        /*0070*/ 	.dword	$str$25
	.align		8
        /*0078*/ 	.dword	$str$26
	.align		8
        /*0080*/ 	.dword	$str$27
	.align		8
        /*0088*/ 	.dword	$str$28


//--------------------- .text._ZN7cutlass13device_kernelINS_4gemm6kernel13GemmUniversalIN4cute5tupleIJiiiiEEENS1_10collective13CollectiveMmaINS1_35MainloopSm100TmaUmmaWarpSpecializedILi3ELi2ELi4ENS5_IJNS4_1CILi2EEESB_NSA_ILi1EEEEEEEENS5_IJNSA_ILi128EEENSA_ILi64EEESG_EEENS_12float_e5m2_tENS5_IJlSC_lEEESI_SJ_NS4_8TiledMMAINS4_8MMA_AtomIJNS4_10MMA_TraitsINS4_25SM100_MMA_F8F6F4_2x1SM_SSEJSI_SI_fSF_SG_NS4_17integral_constantINS4_4UMMA5MajorELSQ_0EEESR_NSO_INSP_7ScaleInELSS_0EEEST_EEEEEENS4_6LayoutINS5_IJSC_SC_SC_EEENS5_IJNSA_ILi0EEESY_SY_EEEEENS5_IJNS4_10UnderscoreES11_S11_EEEEENS4_28SM100_TMA_2SM_LOAD_MULTICASTENS4_14ComposedLayoutINS4_7SwizzleILi2ELi4ELi3EEENS4_18smem_ptr_flag_bitsILi8EEENSW_INS5_IJNSA_ILi8EEESG_EEENS5_IJSG_SC_EEEEEEEvNS4_8identityENS4_18SM100_TMA_2SM_LOADES1E_vS1F_EENS_8epilogue10collective18CollectiveEpilogueINS1I_23Sm100TmaWarpSpecializedILi1ELi1ELi32ELb0ELb0EEEJNS5_IJSG_SG_SG_EEENS5_IJNSW_ISG_SC_EES1O_EEESI_SJ_SI_SJ_NS1I_6fusion15FusionCallbacksIS1M_NS1Q_17LinearCombinationISI_fSI_fLNS_15FloatRoundStyleE2EEES1N_S1P_JEEENS4_5SM1004TMEM4LOAD26SM100_TMEM_LOAD_32dp32b32xENS4_13SM90_TMA_LOADES1E_NS4_39AutoVectorizingCopyWithAssumedAlignmentILi128EEENS4_14SM90_TMA_STOREES1E_S22_S22_EEEvvEEEEvNT_6ParamsE --------------------------
	.section	.text._ZN7cutlass13device_kernelINS_4gemm6kernel13GemmUniversalIN4cute5tupleIJiiiiEEENS1_10collective13CollectiveMmaINS1_35MainloopSm100TmaUmmaWarpSpecializedILi3ELi2ELi4ENS5_IJNS4_1CILi2EEESB_NSA_ILi1EEEEEEEENS5_IJNSA_ILi128EEENSA_ILi64EEESG_EEENS_12float_e5m2_tENS5_IJlSC_lEEESI_SJ_NS4_8TiledMMAINS4_8MMA_AtomIJNS4_10MMA_TraitsINS4_25SM100_MMA_F8F6F4_2x1SM_SSEJSI_SI_fSF_SG_NS4_17integral_constantINS4_4UMMA5MajorELSQ_0EEESR_NSO_INSP_7ScaleInELSS_0EEEST_EEEEEENS4_6LayoutINS5_IJSC_SC_SC_EEENS5_IJNSA_ILi0EEESY_SY_EEEEENS5_IJNS4_10UnderscoreES11_S11_EEEEENS4_28SM100_TMA_2SM_LOAD_MULTICASTENS4_14ComposedLayoutINS4_7SwizzleILi2ELi4ELi3EEENS4_18smem_ptr_flag_bitsILi8EEENSW_INS5_IJNSA_ILi8EEESG_EEENS5_IJSG_SC_EEEEEEEvNS4_8identityENS4_18SM100_TMA_2SM_LOADES1E_vS1F_EENS_8epilogue10collective18CollectiveEpilogueINS1I_23Sm100TmaWarpSpecializedILi1ELi1ELi32ELb0ELb0EEEJNS5_IJSG_SG_SG_EEENS5_IJNSW_ISG_SC_EES1O_EEESI_SJ_SI_SJ_NS1I_6fusion15FusionCallbacksIS1M_NS1Q_17LinearCombinationISI_fSI_fLNS_15FloatRoundStyleE2EEES1N_S1P_JEEENS4_5SM1004TMEM4LOAD26SM100_TMEM_LOAD_32dp32b32xENS4_13SM90_TMA_LOADES1E_NS4_39AutoVectorizingCopyWithAssumedAlignmentILi128EEENS4_14SM90_TMA_STOREES1E_S22_S22_EEEvvEEEEvNT_6ParamsE,"ax",@progbits
	.align	128
.text._ZN7cutlass13device_kernelINS_4gemm6kernel13GemmUniversalIN4cute5tupleIJiiiiEEENS1_10collective13CollectiveMmaINS1_35MainloopSm100TmaUmmaWarpSpecializedILi3ELi2ELi4ENS5_IJNS4_1CILi2EEESB_NSA_ILi1EEEEEEEENS5_IJNSA_ILi128EEENSA_ILi64EEESG_EEENS_12float_e5m2_tENS5_IJlSC_lEEESI_SJ_NS4_8TiledMMAINS4_8MMA_AtomIJNS4_10MMA_TraitsINS4_25SM100_MMA_F8F6F4_2x1SM_SSEJSI_SI_fSF_SG_NS4_17integral_constantINS4_4UMMA5MajorELSQ_0EEESR_NSO_INSP_7ScaleInELSS_0EEEST_EEEEEENS4_6LayoutINS5_IJSC_SC_SC_EEENS5_IJNSA_ILi0EEESY_SY_EEEEENS5_IJNS4_10UnderscoreES11_S11_EEEEENS4_28SM100_TMA_2SM_LOAD_MULTICASTENS4_14ComposedLayoutINS4_7SwizzleILi2ELi4ELi3EEENS4_18smem_ptr_flag_bitsILi8EEENSW_INS5_IJNSA_ILi8EEESG_EEENS5_IJSG_SC_EEEEEEEvNS4_8identityENS4_18SM100_TMA_2SM_LOADES1E_vS1F_EENS_8epilogue10collective18CollectiveEpilogueINS1I_23Sm100TmaWarpSpecializedILi1ELi1ELi32ELb0ELb0EEEJNS5_IJSG_SG_SG_EEENS5_IJNSW_ISG_SC_EES1O_EEESI_SJ_SI_SJ_NS1I_6fusion15FusionCallbacksIS1M_NS1Q_17LinearCombinationISI_fSI_fLNS_15FloatRoundStyleE2EEES1N_S1P_JEEENS4_5SM1004TMEM4LOAD26SM100_TMEM_LOAD_32dp32b32xENS4_13SM90_TMA_LOADES1E_NS4_39AutoVectorizingCopyWithAssumedAlignmentILi128EEENS4_14SM90_TMA_STOREES1E_S22_S22_EEEvvEEEEvNT_6ParamsE:
        .type           _ZN7cutlass13device_kernelINS_4gemm6kernel13GemmUniversalIN4cute5tupleIJiiiiEEENS1_10collective13CollectiveMmaINS1_35MainloopSm100TmaUmmaWarpSpecializedILi3ELi2ELi4ENS5_IJNS4_1CILi2EEESB_NSA_ILi1EEEEEEEENS5_IJNSA_ILi128EEENSA_ILi64EEESG_EEENS_12float_e5m2_tENS5_IJlSC_lEEESI_SJ_NS4_8TiledMMAINS4_8MMA_AtomIJNS4_10MMA_TraitsINS4_25SM100_MMA_F8F6F4_2x1SM_SSEJSI_SI_fSF_SG_NS4_17integral_constantINS4_4UMMA5MajorELSQ_0EEESR_NSO_INSP_7ScaleInELSS_0EEEST_EEEEEENS4_6LayoutINS5_IJSC_SC_SC_EEENS5_IJNSA_ILi0EEESY_SY_EEEEENS5_IJNS4_10UnderscoreES11_S11_EEEEENS4_28SM100_TMA_2SM_LOAD_MULTICASTENS4_14ComposedLayoutINS4_7SwizzleILi2ELi4ELi3EEENS4_18smem_ptr_flag_bitsILi8EEENSW_INS5_IJNSA_ILi8EEESG_EEENS5_IJSG_SC_EEEEEEEvNS4_8identityENS4_18SM100_TMA_2SM_LOADES1E_vS1F_EENS_8epilogue10collective18CollectiveEpilogueINS1I_23Sm100TmaWarpSpecializedILi1ELi1ELi32ELb0ELb0EEEJNS5_IJSG_SG_SG_EEENS5_IJNSW_ISG_SC_EES1O_EEESI_SJ_SI_SJ_NS1I_6fusion15FusionCallbacksIS1M_NS1Q_17LinearCombinationISI_fSI_fLNS_15FloatRoundStyleE2EEES1N_S1P_JEEENS4_5SM1004TMEM4LOAD26SM100_TMEM_LOAD_32dp32b32xENS4_13SM90_TMA_LOADES1E_NS4_39AutoVectorizingCopyWithAssumedAlignmentILi128EEENS4_14SM90_TMA_STOREES1E_S22_S22_EEEvvEEEEvNT_6ParamsE,@function
        .size           _ZN7cutlass13device_kernelINS_4gemm6kernel13GemmUniversalIN4cute5tupleIJiiiiEEENS1_10collective13CollectiveMmaINS1_35MainloopSm100TmaUmmaWarpSpecializedILi3ELi2ELi4ENS5_IJNS4_1CILi2EEESB_NSA_ILi1EEEEEEEENS5_IJNSA_ILi128EEENSA_ILi64EEESG_EEENS_12float_e5m2_tENS5_IJlSC_lEEESI_SJ_NS4_8TiledMMAINS4_8MMA_AtomIJNS4_10MMA_TraitsINS4_25SM100_MMA_F8F6F4_2x1SM_SSEJSI_SI_fSF_SG_NS4_17integral_constantINS4_4UMMA5MajorELSQ_0EEESR_NSO_INSP_7ScaleInELSS_0EEEST_EEEEEENS4_6LayoutINS5_IJSC_SC_SC_EEENS5_IJNSA_ILi0EEESY_SY_EEEEENS5_IJNS4_10UnderscoreES11_S11_EEEEENS4_28SM100_TMA_2SM_LOAD_MULTICASTENS4_14ComposedLayoutINS4_7SwizzleILi2ELi4ELi3EEENS4_18smem_ptr_flag_bitsILi8EEENSW_INS5_IJNSA_ILi8EEESG_EEENS5_IJSG_SC_EEEEEEEvNS4_8identityENS4_18SM100_TMA_2SM_LOADES1E_vS1F_EENS_8epilogue10collective18CollectiveEpilogueINS1I_23Sm100TmaWarpSpecializedILi1ELi1ELi32ELb0ELb0EEEJNS5_IJSG_SG_SG_EEENS5_IJNSW_ISG_SC_EES1O_EEESI_SJ_SI_SJ_NS1I_6fusion15FusionCallbacksIS1M_NS1Q_17LinearCombinationISI_fSI_fLNS_15FloatRoundStyleE2EEES1N_S1P_JEEENS4_5SM1004TMEM4LOAD26SM100_TMEM_LOAD_32dp32b32xENS4_13SM90_TMA_LOADES1E_NS4_39AutoVectorizingCopyWithAssumedAlignmentILi128EEENS4_14SM90_TMA_STOREES1E_S22_S22_EEEvvEEEEvNT_6ParamsE,(.L_x_146 - _ZN7cutlass13device_kernelINS_4gemm6kernel13GemmUniversalIN4cute5tupleIJiiiiEEENS1_10collective13CollectiveMmaINS1_35MainloopSm100TmaUmmaWarpSpecializedILi3ELi2ELi4ENS5_IJNS4_1CILi2EEESB_NSA_ILi1EEEEEEEENS5_IJNSA_ILi128EEENSA_ILi64EEESG_EEENS_12float_e5m2_tENS5_IJlSC_lEEESI_SJ_NS4_8TiledMMAINS4_8MMA_AtomIJNS4_10MMA_TraitsINS4_25SM100_MMA_F8F6F4_2x1SM_SSEJSI_SI_fSF_SG_NS4_17integral_constantINS4_4UMMA5MajorELSQ_0EEESR_NSO_INSP_7ScaleInELSS_0EEEST_EEEEEENS4_6LayoutINS5_IJSC_SC_SC_EEENS5_IJNSA_ILi0EEESY_SY_EEEEENS5_IJNS4_10UnderscoreES11_S11_EEEEENS4_28SM100_TMA_2SM_LOAD_MULTICASTENS4_14ComposedLayoutINS4_7SwizzleILi2ELi4ELi3EEENS4_18smem_ptr_flag_bitsILi8EEENSW_INS5_IJNSA_ILi8EEESG_EEENS5_IJSG_SC_EEEEEEEvNS4_8identityENS4_18SM100_TMA_2SM_LOADES1E_vS1F_EENS_8epilogue10collective18CollectiveEpilogueINS1I_23Sm100TmaWarpSpecializedILi1ELi1ELi32ELb0ELb0EEEJNS5_IJSG_SG_SG_EEENS5_IJNSW_ISG_SC_EES1O_EEESI_SJ_SI_SJ_NS1I_6fusion15FusionCallbacksIS1M_NS1Q_17LinearCombinationISI_fSI_fLNS_15FloatRoundStyleE2EEES1N_S1P_JEEENS4_5SM1004TMEM4LOAD26SM100_TMEM_LOAD_32dp32b32xENS4_13SM90_TMA_LOADES1E_NS4_39AutoVectorizingCopyWithAssumedAlignmentILi128EEENS4_14SM90_TMA_STOREES1E_S22_S22_EEEvvEEEEvNT_6ParamsE)
        .other          _ZN7cutlass13device_kernelINS_4gemm6kernel13GemmUniversalIN4cute5tupleIJiiiiEEENS1_10collective13CollectiveMmaINS1_35MainloopSm100TmaUmmaWarpSpecializedILi3ELi2ELi4ENS5_IJNS4_1CILi2EEESB_NSA_ILi1EEEEEEEENS5_IJNSA_ILi128EEENSA_ILi64EEESG_EEENS_12float_e5m2_tENS5_IJlSC_lEEESI_SJ_NS4_8TiledMMAINS4_8MMA_AtomIJNS4_10MMA_TraitsINS4_25SM100_MMA_F8F6F4_2x1SM_SSEJSI_SI_fSF_SG_NS4_17integral_constantINS4_4UMMA5MajorELSQ_0EEESR_NSO_INSP_7ScaleInELSS_0EEEST_EEEEEENS4_6LayoutINS5_IJSC_SC_SC_EEENS5_IJNSA_ILi0EEESY_SY_EEEEENS5_IJNS4_10UnderscoreES11_S11_EEEEENS4_28SM100_TMA_2SM_LOAD_MULTICASTENS4_14ComposedLayoutINS4_7SwizzleILi2ELi4ELi3EEENS4_18smem_ptr_flag_bitsILi8EEENSW_INS5_IJNSA_ILi8EEESG_EEENS5_IJSG_SC_EEEEEEEvNS4_8identityENS4_18SM100_TMA_2SM_LOADES1E_vS1F_EENS_8epilogue10collective18CollectiveEpilogueINS1I_23Sm100TmaWarpSpecializedILi1ELi1ELi32ELb0ELb0EEEJNS5_IJSG_SG_SG_EEENS5_IJNSW_ISG_SC_EES1O_EEESI_SJ_SI_SJ_NS1I_6fusion15FusionCallbacksIS1M_NS1Q_17LinearCombinationISI_fSI_fLNS_15FloatRoundStyleE2EEES1N_S1P_JEEENS4_5SM1004TMEM4LOAD26SM100_TMEM_LOAD_32dp32b32xENS4_13SM90_TMA_LOADES1E_NS4_39AutoVectorizingCopyWithAssumedAlignmentILi128EEENS4_14SM90_TMA_STOREES1E_S22_S22_EEEvvEEEEvNT_6ParamsE,@"STO_CUDA_ENTRY STV_DEFAULT"
_ZN7cutlass13device_kernelINS_4gemm6kernel13GemmUniversalIN4cute5tupleIJiiiiEEENS1_10collective13CollectiveMmaINS1_35MainloopSm100TmaUmmaWarpSpecializedILi3ELi2ELi4ENS5_IJNS4_1CILi2EEESB_NSA_ILi1EEEEEEEENS5_IJNSA_ILi128EEENSA_ILi64EEESG_EEENS_12float_e5m2_tENS5_IJlSC_lEEESI_SJ_NS4_8TiledMMAINS4_8MMA_AtomIJNS4_10MMA_TraitsINS4_25SM100_MMA_F8F6F4_2x1SM_SSEJSI_SI_fSF_SG_NS4_17integral_constantINS4_4UMMA5MajorELSQ_0EEESR_NSO_INSP_7ScaleInELSS_0EEEST_EEEEEENS4_6LayoutINS5_IJSC_SC_SC_EEENS5_IJNSA_ILi0EEESY_SY_EEEEENS5_IJNS4_10UnderscoreES11_S11_EEEEENS4_28SM100_TMA_2SM_LOAD_MULTICASTENS4_14ComposedLayoutINS4_7SwizzleILi2ELi4ELi3EEENS4_18smem_ptr_flag_bitsILi8EEENSW_INS5_IJNSA_ILi8EEESG_EEENS5_IJSG_SC_EEEEEEEvNS4_8identityENS4_18SM100_TMA_2SM_LOADES1E_vS1F_EENS_8epilogue10collective18CollectiveEpilogueINS1I_23Sm100TmaWarpSpecializedILi1ELi1ELi32ELb0ELb0EEEJNS5_IJSG_SG_SG_EEENS5_IJNSW_ISG_SC_EES1O_EEESI_SJ_SI_SJ_NS1I_6fusion15FusionCallbacksIS1M_NS1Q_17LinearCombinationISI_fSI_fLNS_15FloatRoundStyleE2EEES1N_S1P_JEEENS4_5SM1004TMEM4LOAD26SM100_TMEM_LOAD_32dp32b32xENS4_13SM90_TMA_LOADES1E_NS4_39AutoVectorizingCopyWithAssumedAlignmentILi128EEENS4_14SM90_TMA_STOREES1E_S22_S22_EEEvvEEEEvNT_6ParamsE:
[----:B------:R-:W1:Y:S01]  /*0000*/  LDC R1, c[0x0][0x37c] ;  /* 0x0000df00ff017b82 */ /* 0x000e620000000800 */
[----:B------:R-:W2:Y:S01]  /*0010*/  S2R R69, SR_TID.X ;  /* 0x0000000000457919 */ /* 0x000ea20000002100 */
[----:B------:R-:W3:Y:S06]  /*0020*/  LDCU.64 UR8, c[0x0][0x890] ;  /* 0x00011200ff0877ac */ /* 0x000eec0008000a00 */
[----:B------:R-:W4:Y:S01]  /*0030*/  S2UR UR4, SR_CgaCtaId ;  /* 0x00000000000479c3 */ /* 0x000f220000008800 */
[----:B------:R-:W-:Y:S02]  /*0040*/  PRMT R80, RZ, 0x7610, R80 ;  /* 0x00007610ff507816 */ /* 0x000fe40000000050 */
[----:B------:R-:W-:Y:S01]  /*0050*/  ELECT P1, URZ, PT ;  /* 0x0000000000ff782f */ /* 0x000fe20003820000 */
[----:B---3--:R-:W-:-:S04]  /*0060*/  UISETP.NE.U32.AND UP0, UPT, UR8, URZ, UPT ;  /* 0x000000ff0800728c */ /* 0x008fc8000bf05070 */
[----:B------:R-:W-:Y:S02]  /*0070*/  UISETP.NE.AND.EX UP0, UPT, UR9, URZ, UPT, UP0 ;  /* 0x000000ff0900728c */ /* 0x000fe4000bf05300 */
[----:B----4-:R-:W-:Y:S02]  /*0080*/  ULOP3.LUT UR33, UR4, 0x1, URZ, 0xc0, !UPT ;  /* 0x0000000104217892 */ /* 0x010fe4000f8ec0ff */
[----:B------:R-:W-:Y:S01]  /*0090*/  ULOP3.LUT UR35, UR4, 0x1, URZ, 0x3c, !UPT ;  /* 0x0000000104237892 */ /* 0x000fe2000f8e3cff */
[----:B--2---:R-:W-:-:S05]  /*00a0*/  SHF.R.U32.HI R81, RZ, 0x5, R69 ;  /* 0x00000005ff517819 */ /* 0x004fca0000011645 */
[----:B------:R-:W2:Y:S02]  /*00b0*/  SHFL.IDX PT, R0, R81, RZ, 0x1f ;  /* 0x00001fff51007589 */ /* 0x000ea400000e0000 */
[----:B--2---:R-:W-:Y:S01]  /*00c0*/  R2UR UR13, R0 ;  /* 0x00000000000d72ca */ /* 0x004fe200000e0000 */
[----:B-1----:R-:W-:-:S14]  /*00d0*/  BRA.U UP0, `(.L_x_0) ;  /* 0x0000000100307547 */ /* 0x002fdc000b800000 */
[----:B------:R-:W1:Y:S02]  /*00e0*/  LDCU.64 UR4, c[0x0][0x888] ;  /* 0x00011100ff0477ac */ /* 0x000e640008000a00 */
[----:B-1----:R-:W-:-:S04]  /*00f0*/  UISETP.NE.U32.AND UP0, UPT, UR4, URZ, UPT ;  /* 0x000000ff0400728c */ /* 0x002fc8000bf05070 */
[----:B------:R-:W-:-:S09]  /*0100*/  UISETP.NE.AND.EX UP0, UPT, UR5, URZ, UPT, UP0 ;  /* 0x000000ff0500728c */ /* 0x000fd2000bf05300 */
[----:B------:R-:W-:Y:S05]  /*0110*/  BRA.U !UP0, `(.L_x_1) ;  /* 0x0000000108147547 */ /* 0x000fea000b800000 */
[----:B------:R-:W1:Y:S01]  /*0120*/  LDC.64 R2, c[0x0][0x888] ;  /* 0x00022200ff027b82 */ /* 0x000e620000000a00 */
[----:B------:R-:W1:Y:S02]  /*0130*/  LDCU.64 UR4, c[0x0][0x358] ;  /* 0x00006b00ff0477ac */ /* 0x000e640008000a00 */
[----:B-1----:R1:W5:Y:S01]  /*0140*/  LDG.E R39, desc[UR4][R2.64] ;  /* 0x0000000402277981 */ /* 0x002362000c1e1900 */
[----:B------:R-:W-:Y:S01]  /*0150*/  HFMA2 R80, -RZ, RZ, 0, 5.9604644775390625e-08 ;  /* 0x00000001ff507431 */ /* 0x000fe200000001ff */
[----:B------:R-:W-:Y:S05]  /*0160*/  BRA `(.L_x_0) ;  /* 0x00000000000c7947 */ /* 0x000fea0003800000 */
.L_x_1:
[----:B------:R-:W1:Y:S01]  /*0170*/  LDCU UR4, c[0x0][0x880] ;  /* 0x00011000ff0477ac */ /* 0x000e620008000800 */
[----:B------:R-:W-:Y:S01]  /*0180*/  HFMA2 R80, -RZ, RZ, 0, 5.9604644775390625e-08 ;  /* 0x00000001ff507431 */ /* 0x000fe200000001ff */
[----:B-1----:R-:W-:-:S07]  /*0190*/  MOV R39, UR4 ;  /* 0x0000000400277c02 */ /* 0x002fce0008000f00 */
.L_x_0:
[----:B------:R-:W2:Y:S02]  /*01a0*/  LDCU.64 UR4, c[0x0][0x8b0] ;  /* 0x00011600ff0477ac */ /* 0x000ea40008000a00 */
[----:B--2---:R-:W-:-:S04]  /*01b0*/  UISETP.NE.U32.AND UP0, UPT, UR4, URZ, UPT ;  /* 0x000000ff0400728c */ /* 0x004fc8000bf05070 */
[----:B------:R-:W-:-:S09]  /*01c0*/  UISETP.NE.AND.EX UP0, UPT, UR5, URZ, UPT, UP0 ;  /* 0x000000ff0500728c */ /* 0x000fd2000bf05300 */
[----:B------:R-:W-:Y:S05]  /*01d0*/  BRA.U UP0, `(.L_x_2) ;  /* 0x0000000100287547 */ /* 0x000fea000b800000 */
[----:B------:R-:W2:Y:S02]  /*01e0*/  LDCU.64 UR4, c[0x0][0x8a8] ;  /* 0x00011500ff0477ac */ /* 0x000ea40008000a00 */
[----:B--2---:R-:W-:-:S04]  /*01f0*/  UISETP.NE.U32.AND UP0, UPT, UR4, URZ, UPT ;  /* 0x000000ff0400728c */ /* 0x004fc8000bf05070 */
[----:B------:R-:W-:-:S09]  /*0200*/  UISETP.NE.AND.EX UP0, UPT, UR5, URZ, UPT, UP0 ;  /* 0x000000ff0500728c */ /* 0x000fd2000bf05300 */
[----:B------:R-:W-:Y:S05]  /*0210*/  BRA.U !UP0, `(.L_x_3) ;  /* 0x0000000108107547 */ /* 0x000fea000b800000 */
[----:B-1----:R-:W1:Y:S01]  /*0220*/  LDC.64 R2, c[0x0][0x8a8] ;  /* 0x00022a00ff027b82 */ /* 0x002e620000000a00 */
[----:B------:R-:W1:Y:S02]  /*0230*/  LDCU.64 UR4, c[0x0][0x358] ;  /* 0x00006b00ff0477ac */ /* 0x000e640008000a00 */
[----:B-1----:R2:W5:Y:S01]  /*0240*/  LDG.E R38, desc[UR4][R2.64] ;  /* 0x0000000402267981 */ /* 0x002562000c1e1900 */
[----:B------:R-:W-:Y:S05]  /*0250*/  BRA `(.L_x_2) ;  /* 0x0000000000087947 */ /* 0x000fea0003800000 */
.L_x_3:
[----:B------:R-:W2:Y:S02]  /*0260*/  LDCU UR4, c[0x0][0x8a0] ;  /* 0x00011400ff0477ac */ /* 0x000ea40008000800 */
[----:B--2---:R-:W-:Y:S02]  /*0270*/  MOV R38, UR4 ;  /* 0x0000000400267c02 */ /* 0x004fe40008000f00 */
.L_x_2:
[----:B------:R-:W-:Y:S01]  /*0280*/  IMAD.U32 R0, RZ, RZ, UR13 ;  /* 0x0000000dff007e24 */ /* 0x000fe2000f8e00ff */
[----:B------:R-:W-:Y:S04]  /*0290*/  BSSY.RECONVERGENT B0, `(.L_x_4) ;  /* 0x000000c000007945 */ /* 0x000fe80003800200 */
[C---:B------:R-:W-:Y:S02]  /*02a0*/  ISETP.NE.OR P2, PT, R0.reuse, 0x1, !P1 ;  /* 0x000000010000780c */ /* 0x040fe40004f45670 */
[----:B------:R-:W-:-:S11]  /*02b0*/  ISETP.NE.OR P0, PT, R0, 0x3, !P1 ;  /* 0x000000030000780c */ /* 0x000fd60004f05670 */
[----:B------:R-:W-:Y:S05]  /*02c0*/  @P2 BRA `(.L_x_5) ;  /* 0x0000000000202947 */ /* 0x000fea0003800000 */
[----:B------:R-:W3:Y:S02]  /*02d0*/  LDCU.64 UR4, c[0x0][0x348] ;  /* 0x00006900ff0477ac */ /* 0x000ee40008000a00 */
[----:B---3--:R-:W-:Y:S02]  /*02e0*/  UIADD3 UR6, UP1, UPT, UR4, 0x80, URZ ;  /* 0x0000008004067890 */ /* 0x008fe4000ff3e0ff */
[----:B------:R-:W-:Y:S02]  /*02f0*/  UIADD3 UR4, UP0, UPT, UR4, 0x180, URZ ;  /* 0x0000018004047890 */ /* 0x000fe4000ff1e0ff */
[----:B------:R-:W-:Y:S02]  /*0300*/  UIADD3.X UR7, UPT, UPT, URZ, UR5, URZ, UP1, !UPT ;  /* 0x00000005ff077290 */ /* 0x000fe40008ffe4ff */
[----:B------:R-:W-:-:S07]  /*0310*/  UIADD3.X UR5, UPT, UPT, URZ, UR5, URZ, UP0, !UPT ;  /* 0x00000005ff057290 */ /* 0x000fce00087fe4ff */
[----:B------:R3:W-:Y:S02]  /*0320*/  UTMACCTL.PF [UR6] ;  /* 0x00000000060079b9 */ /* 0x0007e40008040000 */
[----:B------:R3:W-:Y:S02]  /*0330*/  UTMACCTL.PF [UR4] ;  /* 0x00000000040079b9 */ /* 0x0007e40008040000 */
[----:B---3--:R-:W-:Y:S01]  /*0340*/  NOP ;  /* 0x0000000000007918 */ /* 0x008fe20000000000 */
.L_x_5:
[----:B------:R-:W-:Y:S05]  /*0350*/  BSYNC.RECONVERGENT B0 ;  /* 0x0000000000007941 */ /* 0x000fea0003800200 */
.L_x_4:
[----:B------:R-:W-:Y:S04]  /*0360*/  BSSY.RECONVERGENT B0, `(.L_x_6) ;  /* 0x000000a000007945 */ /* 0x000fe80003800200 */
        /* <DEDUP_REMOVED lines=9> */
.L_x_7:
[----:B------:R-:W-:Y:S05]  /*0400*/  BSYNC.RECONVERGENT B0 ;  /* 0x0000000000007941 */ /* 0x000fea0003800200 */
.L_x_6:
[----:B------:R-:W3:Y:S01]  /*0410*/  LDCU.64 UR4, c[0x0][0x888] ;  /* 0x00011100ff0477ac */ /* 0x000ee20008000a00 */
[----:B------:R-:W-:Y:S02]  /*0420*/  UISETP.EQ.U32.AND UP1, UPT, UR8, URZ, UPT ;  /* 0x000000ff0800728c */ /* 0x000fe4000bf22070 */
[----:B------:R-:W-:Y:S02]  /*0430*/  UPLOP3.LUT UP3, UPT, UPT, UPT, UPT, 0x80, 0x8 ;  /* 0x000000000008789c */ /* 0x000fe40003f6f070 */
[----:B---3--:R-:W-:-:S04]  /*0440*/  UISETP.NE.U32.AND UP0, UPT, UR4, URZ, UPT ;  /* 0x000000ff0400728c */ /* 0x008fc8000bf05070 */
[----:B------:R-:W-:-:S04]  /*0450*/  UISETP.NE.AND.EX UP0, UPT, UR5, URZ, UPT, UP0 ;  /* 0x000000ff0500728c */ /* 0x000fc8000bf05300 */
[----:B------:R-:W-:-:S04]  /*0460*/  UISETP.EQ.OR.EX UP2, UPT, UR9, URZ, !UP0, UP1 ;  /* 0x000000ff0900728c */ /* 0x000fc8000c742710 */
[----:B------:R-:W-:-:S05]  /*0470*/  UP2UR UR60, UPR, URZ, 0x4 ;  /* 0x00000004ff3c7883 */ /* 0x000fca0008000000 */
[----:B------:R-:W-:Y:S07]  /*0480*/  BRA.U !UP2, `(.L_x_8) ;  /* 0x000000010a207547 */ /* 0x000fee000b800000 */
[----:B------:R-:W-:Y:S01]  /*0490*/  UISETP.NE.U32.AND UP1, UPT, UR8, URZ, UPT ;  /* 0x000000ff0800728c */ /* 0x000fe2000bf25070 */
[----:B-----5:R-:W-:Y:S01]  /*04a0*/  FSETP.NEU.AND P0, PT, R39, RZ, PT ;  /* 0x000000ff2700720b */ /* 0x020fe20003f0d000 */
[----:B------:R-:W-:Y:S02]  /*04b0*/  USEL UR4, URZ, 0xffffffff, UP0 ;  /* 0xffffffffff047887 */ /* 0x000fe40008000000 */
[----:B------:R-:W-:-:S10]  /*04c0*/  UISETP.NE.AND.EX UP1, UPT, UR9, URZ, UPT, UP1 ;  /* 0x000000ff0900728c */ /* 0x000fd4000bf25310 */
[----:B------:R-:W-:Y:S01]  /*04d0*/  VOTEU.ANY UP0, P0 ;  /* 0x0000000000ff7886 */ /* 0x000fe20000000100 */
[----:B------:R-:W-:-:S04]  /*04e0*/  @!UP1 USEL UR4, URZ, 0xffffffff, UP0 ;  /* 0xffffffffff049887 */ /* 0x000fc80008000000 */
[----:B------:R-:W-:-:S04]  /*04f0*/  ULOP3.LUT UR4, UR4, 0x1, URZ, 0xc0, !UPT ;  /* 0x0000000104047892 */ /* 0x000fc8000f8ec0ff */
[----:B------:R-:W-:-:S11]  /*0500*/  UISETP.NE.U32.AND UP3, UPT, UR4, 0x1, UPT ;  /* 0x000000010400788c */ /* 0x000fd6000bf65070 */
.L_x_8:
[----:B------:R-:W3:Y:S01]  /*0510*/  SHFL.IDX PT, R0, R81, RZ, 0x1f ;  /* 0x00001fff51007589 */ /* 0x000ee200000e0000 */
[----:B------:R-:W-:-:S04]  /*0520*/  UISETP.NE.AND UP0, UPT, UR13, 0x2, UPT ;  /* 0x000000020d00788c */ /* 0x000fc8000bf05270 */
[----:B------:R-:W-:Y:S02]  /*0530*/  UISETP.EQ.AND UP1, UPT, UR33, URZ, !UP0 ;  /* 0x000000ff2100728c */ /* 0x000fe4000c722270 */
[----:B------:R-:W-:-:S04]  /*0540*/  USEL UR34, URZ, 0x1, UP0 ;  /* 0x00000001ff227887 */ /* 0x000fc80008000000 */
[----:B------:R-:W-:Y:S02]  /*0550*/  PLOP3.LUT P3, PT, P1, PT, UP1, 0x80, 0x8 ;  /* 0x000000000008781c */ /* 0x000fe40000f6f018 */
[----:B---3--:R-:W-:-:S13]  /*0560*/  ISETP.NE.AND P0, PT, R0, RZ, PT ;  /* 0x000000ff0000720c */ /* 0x008fda0003f05270 */
[----:B------:R-:W-:Y:S05]  /*0570*/  @P0 BRA `(.L_x_9) ;  /* 0x0000000000500947 */ /* 0x000fea0003800000 */
[----:B------:R-:W3:Y:S01]  /*0580*/  S2UR UR5, SR_CgaCtaId ;  /* 0x00000000000579c3 */ /* 0x000ee20000008800 */
[----:B------:R-:W-:Y:S01]  /*0590*/  UMOV UR4, 0x400 ;  /* 0x0000040000047882 */ /* 0x000fe20000000000 */
[----:B------:R-:W-:Y:S01]  /*05a0*/  UMOV UR8, 0x1 ;  /* 0x0000000100087882 */ /* 0x000fe20000000000 */
[----:B------:R-:W-:Y:S01]  /*05b0*/  UMOV UR6, 0x2 ;  /* 0x0000000200067882 */ /* 0x000fe20000000000 */
[----:B------:R-:W-:-:S04]  /*05c0*/  UIADD3 UR8, UPT, UPT, -UR8, 0x100000, URZ ;  /* 0x0010000008087890 */ /* 0x000fc8000fffe1ff */
[----:B------:R-:W-:Y:S02]  /*05d0*/  USHF.L.U32 UR9, UR8, 0xb, URZ ;  /* 0x0000000b08097899 */ /* 0x000fe400080006ff */
[----:B------:R-:W-:Y:S02]  /*05e0*/  USHF.L.U32 UR8, UR8, 0x1, URZ ;  /* 0x0000000108087899 */ /* 0x000fe400080006ff */
[----:B------:R-:W-:-:S04]  /*05f0*/  UIADD3 UR6, UPT, UPT, -UR6, 0x100000, URZ ;  /* 0x0010000006067890 */ /* 0x000fc8000fffe1ff */
[----:B------:R-:W-:Y:S02]  /*0600*/  USHF.L.U32 UR7, UR6, 0xb, URZ ;  /* 0x0000000b06077899 */ /* 0x000fe400080006ff */
[----:B------:R-:W-:Y:S01]  /*0610*/  USHF.L.U32 UR6, UR6, 0x1, URZ ;  /* 0x0000000106067899 */ /* 0x000fe200080006ff */
[----:B------:R-:W-:Y:S01]  /*0620*/  ELECT P0, URZ, PT ;  /* 0x0000000000ff782f */ /* 0x000fe20003800000 */
[----:B---3--:R-:W-:Y:S01]  /*0630*/  ULEA UR4, UR5, UR4, 0x18 ;  /* 0x0000000405047291 */ /* 0x008fe2000f8ec0ff */
[----:B------:R-:W3:Y:S11]  /*0640*/  FENCE.VIEW.ASYNC.S ;  /* 0x00000000000073c6 */ /* 0x000ef60000000000 */
[----:B---3--:R3:W4:Y:S01]  /*0650*/  SYNCS.EXCH.64 URZ, [UR4], UR8 ;  /* 0x0000000804ff75b2 */ /* 0x0087220008000100 */
[----:B------:R3:W1:Y:S01]  /*0660*/  SYNCS.EXCH.64 URZ, [UR4+0x18], UR6 ;  /* 0x0000180604ff75b2 */ /* 0x0006620008000100 */
[----:B------:R3:W1:Y:S01]  /*0670*/  SYNCS.EXCH.64 URZ, [UR4+0x8], UR8 ;  /* 0x0000080804ff75b2 */ /* 0x0006620008000100 */
[----:B------:R3:W1:Y:S01]  /*0680*/  SYNCS.EXCH.64 URZ, [UR4+0x20], UR6 ;  /* 0x0000200604ff75b2 */ /* 0x0006620008000100 */
[----:B------:R3:W1:Y:S01]  /*0690*/  SYNCS.EXCH.64 URZ, [UR4+0x10], UR8 ;  /* 0x0000100804ff75b2 */ /* 0x0006620008000100 */
[----:B------:R3:W1:Y:S01]  /*06a0*/  SYNCS.EXCH.64 URZ, [UR4+0x28], UR6 ;  /* 0x0000280604ff75b2 */ /* 0x0006620008000100 */
[----:B------:R-:W-:Y:S01]  /*06b0*/  NOP ;  /* 0x0000000000007918 */ /* 0x000fe20000000000 */
.L_x_9:
[----:B------:R-:W2:Y:S01]  /*06c0*/  SHFL.IDX PT, R0, R81, RZ, 0x1f ;  /* 0x00001fff51007589 */ /* 0x000ea200000e0000 */
[----:B------:R-:W-:Y:S01]  /*06d0*/  NOP ;  /* 0x0000000000007918 */ /* 0x000fe20000000000 */
[----:B--2---:R-:W-:-:S13]  /*06e0*/  ISETP.NE.AND P0, PT, R0, 0x1, PT ;  /* 0x000000010000780c */ /* 0x004fda0003f05270 */
[----:B------:R-:W-:Y:S05]  /*06f0*/  @P0 BRA `(.L_x_10) ;  /* 0x0000000000400947 */ /* 0x000fea0003800000 */
[----:B------:R-:W2:Y:S01]  /*0700*/  S2UR UR5, SR_CgaCtaId ;  /* 0x00000000000579c3 */ /* 0x000ea20000008800 */
[----:B---3--:R-:W-:Y:S01]  /*0710*/  UMOV UR4, 0x400 ;  /* 0x0000040000047882 */ /* 0x008fe20000000000 */
        /* <DEDUP_REMOVED lines=9> */
[----:B--2---:R-:W-:Y:S01]  /*07b0*/  ULEA UR4, UR5, UR4, 0x18 ;  /* 0x0000000405047291 */ /* 0x004fe2000f8ec0ff */
[----:B------:R-:W2:Y:S11]  /*07c0*/  FENCE.VIEW.ASYNC.S ;  /* 0x00000000000073c6 */ /* 0x000eb60000000000 */
[----:B--2---:R2:W3:Y:S01]  /*07d0*/  SYNCS.EXCH.64 URZ, [UR4+0x30], UR8 ;  /* 0x0000300804ff75b2 */ /* 0x0044e20008000100 */
[----:B------:R2:W1:Y:S01]  /*07e0*/  SYNCS.EXCH.64 URZ, [UR4+0x38], UR6 ;  /* 0x0000380604ff75b2 */ /* 0x0004620008000100 */
[----:B------:R-:W-:Y:S01]  /*07f0*/  NOP ;  /* 0x0000000000007918 */ /* 0x000fe20000000000 */
.L_x_10:
[----:B------:R-:W4:Y:S01]  /*0800*/  SHFL.IDX PT, R0, R81, RZ, 0x1f ;  /* 0x00001fff51007589 */ /* 0x000f2200000e0000 */
[----:B------:R-:W-:Y:S01]  /*0810*/  NOP ;  /* 0x0000000000007918 */ /* 0x000fe20000000000 */
[----:B----4-:R-:W-:-:S13]  /*0820*/  ISETP.NE.AND P0, PT, R0, 0x3, PT ;  /* 0x000000030000780c */ /* 0x010fda0003f05270 */
[----:B------:R-:W-:Y:S05]  /*0830*/  @P0 BRA `(.L_x_11) ;  /* 0x0000000000300947 */ /* 0x000fea0003800000 */
[----:B------:R-:W4:Y:S01]  /*0840*/  S2UR UR5, SR_CgaCtaId ;  /* 0x00000000000579c3 */ /* 0x000f220000008800 */
[----:B--23--:R-:W-:Y:S01]  /*0850*/  UMOV UR6, 0x400 ;  /* 0x0000040000067882 */ /* 0x00cfe20000000000 */
[----:B------:R-:W-:Y:S01]  /*0860*/  UMOV UR4, 0x20 ;  /* 0x0000002000047882 */ /* 0x000fe20000000000 */
[----:B------:R-:W-:Y:S01]  /*0870*/  ELECT P0, URZ, PT ;  /* 0x0000000000ff782f */ /* 0x000fe20003800000 */
[----:B----4-:R-:W-:Y:S02]  /*0880*/  ULEA UR6, UR5, UR6, 0x18 ;  /* 0x0000000605067291 */ /* 0x010fe4000f8ec0ff */
[----:B------:R-:W-:-:S04]  /*0890*/  UIADD3 UR4, UPT, UPT, -UR4, 0x100000, URZ ;  /* 0x0010000004047890 */ /* 0x000fc8000fffe1ff */
[----:B------:R-:W-:Y:S02]  /*08a0*/  USHF.L.U32 UR5, UR4, 0xb, URZ ;  /* 0x0000000b04057899 */ /* 0x000fe400080006ff */
[----:B------:R-:W-:Y:S01]  /*08b0*/  USHF.L.U32 UR4, UR4, 0x1, URZ ;  /* 0x0000000104047899 */ /* 0x000fe200080006ff */
[----:B------:R-:W2:Y:S11]  /*08c0*/  FENCE.VIEW.ASYNC.S ;  /* 0x00000000000073c6 */ /* 0x000eb60000000000 */
[----:B--2---:R4:W2:Y:S01]  /*08d0*/  SYNCS.EXCH.64 URZ, [UR6+0x40], UR4 ;  /* 0x0000400406ff75b2 */ /* 0x0048a20008000100 */
[----:B------:R4:W3:Y:S02]  /*08e0*/  SYNCS.EXCH.64 URZ, [UR6+0x48], UR4 ;  /* 0x0000480406ff75b2 */ /* 0x0008e40008000100 */
[----:B----4-:R-:W-:Y:S01]  /*08f0*/  NOP ;  /* 0x0000000000007918 */ /* 0x010fe20000000000 */
.L_x_11:
[----:B------:R-:W4:Y:S01]  /*0900*/  SHFL.IDX PT, R0, R81, RZ, 0x1f ;  /* 0x00001fff51007589 */ /* 0x000f2200000e0000 */
[----:B------:R-:W-:Y:S01]  /*0910*/  NOP ;  /* 0x0000000000007918 */ /* 0x000fe20000000000 */
[----:B----4-:R-:W-:-:S13]  /*0920*/  ISETP.NE.AND P0, PT, R0, 0x4, PT ;  /* 0x000000040000780c */ /* 0x010fda0003f05270 */
[----:B------:R-:W-:Y:S05]  /*0930*/  @P0 BRA `(.L_x_12) ;  /* 0x00000000004c0947 */ /* 0x000fea0003800000 */
[----:B------:R-:W4:Y:S01]  /*0940*/  S2UR UR5, SR_CgaCtaId ;  /* 0x00000000000579c3 */ /* 0x000f220000008800 */
[----:B--23--:R-:W-:Y:S01]  /*0950*/  UMOV UR4, 0x3a0 ;  /* 0x000003a000047882 */ /* 0x00cfe20000000000 */
[----:B------:R-:W-:Y:S01]  /*0960*/  UMOV UR6, 0x400 ;  /* 0x0000040000067882 */ /* 0x000fe20000000000 */
[----:B------:R-:W-:Y:S01]  /*0970*/  USEL UR4, UR4, 0x320, UP3 ;  /* 0x0000032004047887 */ /* 0x000fe20009800000 */
[----:B------:R-:W-:Y:S01]  /*0980*/  UMOV UR8, 0x1 ;  /* 0x0000000100087882 */ /* 0x000fe20000000000 */
[----:B------:R-:W-:Y:S01]  /*0990*/  ELECT P0, URZ, PT ;  /* 0x0000000000ff782f */ /* 0x000fe20003800000 */
[----:B------:R-:W-:-:S04]  /*09a0*/  UIADD3 UR8, UPT, UPT, -UR8, 0x100000, URZ ;  /* 0x0010000008087890 */ /* 0x000fc8000fffe1ff */
[----:B------:R-:W-:Y:S02]  /*09b0*/  USHF.L.U32 UR9, UR8, 0xb, URZ ;  /* 0x0000000b08097899 */ /* 0x000fe400080006ff */
[----:B------:R-:W-:Y:S02]  /*09c0*/  USHF.L.U32 UR8, UR8, 0x1, URZ ;  /* 0x0000000108087899 */ /* 0x000fe400080006ff */
[----:B----4-:R-:W-:Y:S02]  /*09d0*/  ULEA UR6, UR5, UR6, 0x18 ;  /* 0x0000000605067291 */ /* 0x010fe4000f8ec0ff */
[----:B------:R-:W-:-:S04]  /*09e0*/  UIADD3 UR4, UPT, UPT, -UR4, 0x100000, URZ ;  /* 0x0010000004047890 */ /* 0x000fc8000fffe1ff */
[----:B------:R-:W-:Y:S02]  /*09f0*/  USHF.L.U32 UR5, UR4, 0xb, URZ ;  /* 0x0000000b04057899 */ /* 0x000fe400080006ff */
[----:B------:R-:W-:Y:S01]  /*0a00*/  USHF.L.U32 UR4, UR4, 0x1, URZ ;  /* 0x0000000104047899 */ /* 0x000fe200080006ff */
[----:B------:R-:W2:Y:S03]  /*0a10*/  FENCE.VIEW.ASYNC.S ;  /* 0x00000000000073c6 */ /* 0x000ea60000000000 */
[----:B--2---:R4:W2:Y:S08]  /*0a20*/  SYNCS.EXCH.64 URZ, [UR6+0x50], UR8 ;  /* 0x0000500806ff75b2 */ /* 0x0048b00008000100 */
[----:B------:R4:W3:Y:S01]  /*0a30*/  SYNCS.EXCH.64 URZ, [UR6+0x60], UR4 ;  /* 0x0000600406ff75b2 */ /* 0x0008e20008000100 */
[----:B------:R4:W1:Y:S01]  /*0a40*/  SYNCS.EXCH.64 URZ, [UR6+0x58], UR8 ;  /* 0x0000580806ff75b2 */ /* 0x0008620008000100 */
[----:B------:R4:W1:Y:S02]  /*0a50*/  SYNCS.EXCH.64 URZ, [UR6+0x68], UR4 ;  /* 0x0000680406ff75b2 */ /* 0x0008640008000100 */
[----:B----4-:R-:W-:Y:S01]  /*0a60*/  NOP ;  /* 0x0000000000007918 */ /* 0x010fe20000000000 */
.L_x_12:
[----:B------:R-:W4:Y:S01]  /*0a70*/  SHFL.IDX PT, R0, R81, RZ, 0x1f ;  /* 0x00001fff51007589 */ /* 0x000f2200000e0000 */
[----:B------:R-:W-:Y:S01]  /*0a80*/  NOP ;  /* 0x0000000000007918 */ /* 0x000fe20000000000 */
[----:B----4-:R-:W-:-:S13]  /*0a90*/  ISETP.NE.AND P0, PT, R0, 0x5, PT ;  /* 0x000000050000780c */ /* 0x010fda0003f05270 */
[----:B------:R-:W-:Y:S05]  /*0aa0*/  @P0 BRA `(.L_x_13) ;  /* 0x0000000000580947 */ /* 0x000fea0003800000 */
[----:B------:R-:W4:Y:S01]  /*0ab0*/  S2UR UR5, SR_CgaCtaId ;  /* 0x00000000000579c3 */ /* 0x000f220000008800 */
[----:B--23--:R-:W-:Y:S01]  /*0ac0*/  UMOV UR4, 0x400 ;  /* 0x0000040000047882 */ /* 0x00cfe20000000000 */
        /* <DEDUP_REMOVED lines=9> */
[----:B----4-:R-:W-:Y:S01]  /*0b60*/  ULEA UR4, UR5, UR4, 0x18 ;  /* 0x0000000405047291 */ /* 0x010fe2000f8ec0ff */
[----:B------:R-:W2:Y:S11]  /*0b70*/  FENCE.VIEW.ASYNC.S ;  /* 0x00000000000073c6 */ /* 0x000eb60000000000 */
[----:B--2---:R4:W2:Y:S01]  /*0b80*/  SYNCS.EXCH.64 URZ, [UR4+0x70], UR6 ;  /* 0x0000700604ff75b2 */ /* 0x0048a20008000100 */
[----:B------:R4:W3:Y:S01]  /*0b90*/  SYNCS.EXCH.64 URZ, [UR4+0x90], UR8 ;  /* 0x0000900804ff75b2 */ /* 0x0008e20008000100 */
[----:B------:R4:W1:Y:S01]  /*0ba0*/  SYNCS.EXCH.64 URZ, [UR4+0x78], UR6 ;  /* 0x0000780604ff75b2 */ /* 0x0008620008000100 */
[----:B------:R4:W1:Y:S01]  /*0bb0*/  SYNCS.EXCH.64 URZ, [UR4+0x98], UR8 ;  /* 0x0000980804ff75b2 */ /* 0x0008620008000100 */
[----:B------:R4:W1:Y:S01]  /*0bc0*/  SYNCS.EXCH.64 URZ, [UR4+0x80], UR6 ;  /* 0x0000800604ff75b2 */ /* 0x0008620008000100 */
[----:B------:R4:W1:Y:S01]  /*0bd0*/  SYNCS.EXCH.64 URZ, [UR4+0xa0], UR8 ;  /* 0x0000a00804ff75b2 */ /* 0x0008620008000100 */
[----:B------:R4:W1:Y:S01]  /*0be0*/  SYNCS.EXCH.64 URZ, [UR4+0x88], UR6 ;  /* 0x0000880604ff75b2 */ /* 0x0008620008000100 */
[----:B------:R4:W1:Y:S02]  /*0bf0*/  SYNCS.EXCH.64 URZ, [UR4+0xa8], UR8 ;  /* 0x0000a80804ff75b2 */ /* 0x0008640008000100 */
[----:B----4-:R-:W-:Y:S01]  /*0c00*/  NOP ;  /* 0x0000000000007918 */ /* 0x010fe20000000000 */
.L_x_13:
[----:B------:R-:W4:Y:S01]  /*0c10*/  SHFL.IDX PT, R0, R81, RZ, 0x1f ;  /* 0x00001fff51007589 */ /* 0x000f2200000e0000 */
[----:B------:R-:W-:Y:S01]  /*0c20*/  ISETP.NE.OR P1, PT, RZ, UR13, !P1 ;  /* 0x0000000dff007c0c */ /* 0x000fe2000cf25670 */
[----:B------:R-:W-:Y:S01]  /*0c30*/  NOP ;  /* 0x0000000000007918 */ /* 0x000fe20000000000 */
[----:B----4-:R-:W-:-:S13]  /*0c40*/  ISETP.NE.AND P0, PT, R0, 0x3, PT ;  /* 0x000000030000780c */ /* 0x010fda0003f05270 */
[----:B------:R-:W-:Y:S05]  /*0c50*/  @P0 BRA `(.L_x_14) ;  /* 0x0000000000380947 */ /* 0x000fea0003800000 */
[----:B------:R-:W4:Y:S01]  /*0c60*/  S2UR UR5, SR_CgaCtaId ;  /* 0x00000000000579c3 */ /* 0x000f220000008800 */
[----:B--23--:R-:W-:Y:S01]  /*0c70*/  UMOV UR4, 0x400 ;  /* 0x0000040000047882 */ /* 0x00cfe20000000000 */
[----:B------:R-:W-:Y:S01]  /*0c80*/  UMOV UR6, 0x20 ;  /* 0x0000002000067882 */ /* 0x000fe20000000000 */
[----:B------:R-:W-:Y:S01]  /*0c90*/  ELECT P0, URZ, PT ;  /* 0x0000000000ff782f */ /* 0x000fe20003800000 */
[----:B------:R-:W-:-:S04]  /*0ca0*/  UIADD3 UR6, UPT, UPT, -UR6, 0x100000, URZ ;  /* 0x0010000006067890 */ /* 0x000fc8000fffe1ff */
[----:B------:R-:W-:Y:S02]  /*0cb0*/  USHF.L.U32 UR7, UR6, 0xb, URZ ;  /* 0x0000000b06077899 */ /* 0x000fe400080006ff */
[----:B------:R-:W-:Y:S02]  /*0cc0*/  USHF.L.U32 UR6, UR6, 0x1, URZ ;  /* 0x0000000106067899 */ /* 0x000fe400080006ff */
[----:B----4-:R-:W-:Y:S01]  /*0cd0*/  ULEA UR4, UR5, UR4, 0x18 ;  /* 0x0000000405047291 */ /* 0x010fe2000f8ec0ff */
[----:B------:R-:W2:Y:S11]  /*0ce0*/  FENCE.VIEW.ASYNC.S ;  /* 0x00000000000073c6 */ /* 0x000eb60000000000 */
[----:B--2---:R4:W2:Y:S01]  /*0cf0*/  SYNCS.EXCH.64 URZ, [UR4+0xb0], UR6 ;  /* 0x0000b00604ff75b2 */ /* 0x0048a20008000100 */
[----:B------:R4:W3:Y:S01]  /*0d00*/  SYNCS.EXCH.64 URZ, [UR4+0xc0], UR6 ;  /* 0x0000c00604ff75b2 */ /* 0x0008e20008000100 */
[----:B------:R4:W1:Y:S01]  /*0d10*/  SYNCS.EXCH.64 URZ, [UR4+0xb8], UR6 ;  /* 0x0000b80604ff75b2 */ /* 0x0008620008000100 */
[----:B------:R4:W1:Y:S02]  /*0d20*/  SYNCS.EXCH.64 URZ, [UR4+0xc8], UR6 ;  /* 0x0000c80604ff75b2 */ /* 0x0008640008000100 */
[----:B----4-:R-:W-:Y:S01]  /*0d30*/  NOP ;  /* 0x0000000000007918 */ /* 0x010fe20000000000 */
.L_x_14:
[----:B--23--:R-:W2:Y:S01]  /*0d40*/  S2UR UR7, SR_CgaCtaId ;  /* 0x00000000000779c3 */ /* 0x00cea20000008800 */
[----:B------:R-:W-:Y:S01]  /*0d50*/  VOTEU.ALL UP0, P1 ;  /* 0x0000000000ff7886 */ /* 0x000fe20000800000 */
[----:B------:R-:W-:Y:S01]  /*0d60*/  UMOV UR4, 0x20 ;  /* 0x0000002000047882 */ /* 0x000fe20000000000 */
[----:B------:R-:W-:Y:S01]  /*0d70*/  NOP ;  /* 0x0000000000007918 */ /* 0x000fe20000000000 */
[----:B------:R-:W-:Y:S01]  /*0d80*/  LOP3.LUT R0, R69, 0x1f, RZ, 0xc0, !PT ;  /* 0x0000001f45007812 */ /* 0x000fe200078ec0ff */
[----:B------:R-:W-:Y:S01]  /*0d90*/  UISETP.NE.AND UP4, UPT, UR13, URZ, UPT ;  /* 0x000000ff0d00728c */ /* 0x000fe2000bf85270 */
[----:B------:R-:W-:Y:S01]  /*0da0*/  @!UP0 UMOV UR6, 0x400 ;  /* 0x0000040000068882 */ /* 0x000fe20000000000 */
[----:B------:R-:W-:-:S04]  /*0db0*/  @!UP0 UIADD3 UR4, UPT, UPT, -UR4, 0x100000, URZ ;  /* 0x0010000004048890 */ /* 0x000fc8000fffe1ff */
[----:B------:R-:W-:Y:S02]  /*0dc0*/  @!UP0 USHF.L.U32 UR5, UR4, 0xb, URZ ;  /* 0x0000000b04058899 */ /* 0x000fe400080006ff */
[----:B------:R-:W-:Y:S02]  /*0dd0*/  @!UP0 USHF.L.U32 UR4, UR4, 0x1, URZ ;  /* 0x0000000104048899 */ /* 0x000fe400080006ff */
[----:B--2---:R-:W-:Y:S01]  /*0de0*/  @!UP0 ULEA UR6, UR7, UR6, 0x18 ;  /* 0x0000000607068291 */ /* 0x004fe2000f8ec0ff */
[----:B------:R-:W2:Y:S01]  /*0df0*/  LDCU UR7, c[0x0][0x36c] ;  /* 0x00006d80ff0777ac */ /* 0x000ea20008000800 */
[----:B------:R-:W-:Y:S01]  /*0e00*/  VOTEU.ALL UP0, P1 ;  /* 0x0000000000ff7886 */ /* 0x000fe20000800000 */
[----:B------:R-:W3:Y:S09]  /*0e10*/  FENCE.VIEW.ASYNC.S ;  /* 0x00000000000073c6 */ /* 0x000ef20000000000 */
[----:B---3--:R3:W4:Y:S01]  /*0e20*/  @!UP0 SYNCS.EXCH.64 URZ, [UR6+0xd0], UR4 ;  /* 0x0000d00406ff85b2 */ /* 0x0087220008000100 */
[----:B--2---:R-:W-:-:S09]  /*0e30*/  UISETP.EQ.U32.AND UP5, UPT, UR7, 0x1, UPT ;  /* 0x000000010700788c */ /* 0x004fd2000bfa2070 */
[----:B---3--:R-:W-:Y:S05]  /*0e40*/  BRA.U !UP5, `(.L_x_15) ;  /* 0x000000010d087547 */ /* 0x008fea000b800000 */
[----:B-1--4-:R-:W-:Y:S01]  /*0e50*/  UCGABAR_ARV ;  /* 0x00000000000079c7 */ /* 0x012fe20008000000 */
[----:B------:R-:W-:Y:S05]  /*0e60*/  BRA `(.L_x_16) ;  /* 0x0000000000047947 */ /* 0x000fea0003800000 */
.L_x_15:
[----:B-1--4-:R-:W-:Y:S01]  /*0e70*/  NOP ;  /* 0x0000000000007918 */ /* 0x012fe20000000000 */
.L_x_16:
[----:B------:R-:W1:Y:S01]  /*0e80*/  S2UR UR19, SR_CTAID.X ;  /* 0x00000000001379c3 */ /* 0x000e620000002500 */
[----:B------:R-:W-:-:S05]  /*0e90*/  CS2R.32 R3, SR_CgaSize ;  /* 0x0000000000037805 */ /* 0x000fca0000008a00 */
[----:B------:R-:W-:-:S05]  /*0ea0*/  IMAD R3, R3, -0xa0, RZ ;  /* 0xffffff6003037824 */ /* 0x000fca00078e02ff */
[----:B------:R-:W-:-:S14]  /*0eb0*/  R2UR UR5, R3 ;  /* 0x00000000030572ca */ /* 0x000fdc00000e0000 */
[----:B------:R-:W2:Y:S01]  /*0ec0*/  LDCU UR5, c[0x0][UR5+0x2b0] ;  /* 0x00005600050577ac */ /* 0x000ea20008000800 */
[----:B------:R-:W-:-:S05]  /*0ed0*/  CS2R.32 R3, SR_CgaSize ;  /* 0x0000000000037805 */ /* 0x000fca0000008a00 */
[----:B------:R-:W-:-:S05]  /*0ee0*/  IMAD R3, R3, -0xa0, RZ ;  /* 0xffffff6003037824 */ /* 0x000fca00078e02ff */
[----:B------:R-:W-:-:S14]  /*0ef0*/  R2UR UR4, R3 ;  /* 0x00000000030472ca */ /* 0x000fdc00000e0000 */
[----:B------:R-:W3:Y:S01]  /*0f00*/  LDCU UR4, c[0x0][UR4+0x2b4] ;  /* 0x00005680040477ac */ /* 0x000ee20008000800 */
[----:B------:R-:W4:Y:S01]  /*0f10*/  S2UR UR7, SR_CTAID.Y ;  /* 0x00000000000779c3 */ /* 0x000f220000002600 */
[----:B------:R-:W3:Y:S01]  /*0f20*/  LDCU UR18, c[0x0][0xb24] ;  /* 0x00016480ff1277ac */ /* 0x000ee20008000800 */
[----:B------:R-:W-:-:S05]  /*0f30*/  CS2R.32 R3, SR_CgaSize ;  /* 0x0000000000037805 */ /* 0x000fca0000008a00 */
[----:B------:R-:W-:-:S05]  /*0f40*/  IMAD R3, R3, -0xa0, RZ ;  /* 0xffffff6003037824 */ /* 0x000fca00078e02ff */
[----:B------:R-:W-:-:S14]  /*0f50*/  R2UR UR58, R3 ;  /* 0x00000000033a72ca */ /* 0x000fdc00000e0000 */
[----:B------:R-:W3:Y:S01]  /*0f60*/  LDCU UR58, c[0x0][UR58+0x2a0] ;  /* 0x000054003a3a77ac */ /* 0x000ee20008000800 */
[----:B------:R-:W3:Y:S01]  /*0f70*/  S2UR UR8, SR_CgaCtaId ;  /* 0x00000000000879c3 */ /* 0x000ee20000008800 */
[----:B------:R-:W-:-:S05]  /*0f80*/  CS2R.32 R3, SR_CgaSize ;  /* 0x0000000000037805 */ /* 0x000fca0000008a00 */
[----:B------:R-:W-:-:S05]  /*0f90*/  IMAD R3, R3, -0xa0, RZ ;  /* 0xffffff6003037824 */ /* 0x000fca00078e02ff */
[----:B------:R-:W-:-:S14]  /*0fa0*/  R2UR UR55, R3 ;  /* 0x00000000033772ca */ /* 0x000fdc00000e0000 */
[----:B------:R-:W3:Y:S01]  /*0fb0*/  LDCU UR55, c[0x0][UR55+0x2a4] ;  /* 0x00005480373777ac */ /* 0x000ee20008000800 */
[----:B------:R-:W-:Y:S01]  /*0fc0*/  UISETP.GT.U32.AND UP0, UPT, UR33, 0xffff, UPT ;  /* 0x0000ffff2100788c */ /* 0x000fe2000bf04070 */
[----:B------:R-:W-:Y:S01]  /*0fd0*/  UMOV UR27, 0x5 ;  /* 0x00000005001b7882 */ /* 0x000fe20000000000 */
[----:B-1----:R-:W-:Y:S01]  /*0fe0*/  I2FP.F32.U32 R3, UR19 ;  /* 0x0000001300037c45 */ /* 0x002fe20008201000 */
[----:B------:R-:W1:Y:S01]  /*0ff0*/  S2UR UR36, SR_CTAID.Z ;  /* 0x00000000002479c3 */ /* 0x000e620000002700 */
[----:B------:R-:W1:Y:S03]  /*1000*/  LDCU UR40, c[0x0][0xb24] ;  /* 0x00016480ff2877ac */ /* 0x000e660008000800 */
[----:B--2---:R-:W-:Y:S01]  /*1010*/  FMUL R3, R3, UR5 ;  /* 0x0000000503037c20 */ /* 0x004fe20008400000 */
[----:B------:R-:W-:Y:S01]  /*1020*/  USEL UR5, UR33, 0xffff, !UP0 ;  /* 0x0000ffff21057887 */ /* 0x000fe2000c000000 */
[----:B----4-:R-:W-:Y:S01]  /*1030*/  I2FP.F32.U32 R2, UR7 ;  /* 0x0000000700027c45 */ /* 0x010fe20008201000 */
[----:B------:R-:W2:Y:S03]  /*1040*/  LDCU UR26, c[0x0][0xb30] ;  /* 0x00016600ff1a77ac */ /* 0x000ea60008000800 */
[----:B------:R-:W4:Y:S01]  /*1050*/  F2I.U32.TRUNC.NTZ R3, R3 ;  /* 0x0000000300037305 */ /* 0x000f22000020f000 */
[----:B---3--:R-:W-:Y:S01]  /*1060*/  FMUL R2, R2, UR4 ;  /* 0x0000000402027c20 */ /* 0x008fe20008400000 */
[----:B------:R-:W-:-:S02]  /*1070*/  ULOP3.LUT UR24, UR5, 0xffff, URZ, 0xc0, !UPT ;  /* 0x0000ffff05187892 */ /* 0x000fc4000f8ec0ff */
[----:B------:R-:W-:Y:S02]  /*1080*/  USHF.L.U32 UR28, UR8, 0xa, URZ ;  /* 0x0000000a081c7899 */ /* 0x000fe400080006ff */
[----:B------:R-:W-:Y:S02]  /*1090*/  UISETP.GE.AND UP2, UPT, UR18, 0x1, UPT ;  /* 0x000000011200788c */ /* 0x000fe4000bf46270 */
[----:B------:R-:W3:Y:S01]  /*10a0*/  F2I.U32.TRUNC.NTZ R2, R2 ;  /* 0x0000000200027305 */ /* 0x000ee2000020f000 */
[----:B------:R-:W-:Y:S01]  /*10b0*/  UMOV UR45, UR7 ;  /* 0x00000007002d7c82 */ /* 0x000fe20008000000 */
[----:B------:R-:W-:Y:S01]  /*10c0*/  UMOV UR46, UR19 ;  /* 0x00000013002e7c82 */ /* 0x000fe20008000000 */
[----:B----4-:R-:W-:Y:S02]  /*10d0*/  R2UR UR4, R3 ;  /* 0x00000000030472ca */ /* 0x010fe400000e0000 */
[----:B------:R-:W-:Y:S02]  /*10e0*/  PRMT R3, RZ, 0x7610, R3 ;  /* 0x00007610ff037816 */ /* 0x000fe40000000003 */
[----:B---3--:R-:W-:-:S02]  /*10f0*/  R2UR UR6, R2 ;  /* 0x00000000020672ca */ /* 0x008fc400000e0000 */
[----:B------:R-:W-:-:S07]  /*1100*/  PRMT R2, RZ, 0x7610, R2 ;  /* 0x00007610ff027816 */ /* 0x000fce0000000002 */
[----:B------:R-:W-:-:S04]  /*1110*/  UIADD3 UR5, UPT, UPT, -UR4, URZ, URZ ;  /* 0x000000ff04057290 */ /* 0x000fc8000fffe1ff */
[----:B------:R-:W-:Y:S02]  /*1120*/  UIMAD UR58, UR58, UR5, UR19 ;  /* 0x000000053a3a72a4 */ /* 0x000fe4000f8e0213 */
[----:B------:R-:W-:-:S04]  /*1130*/  UIADD3 UR4, UPT, UPT, -UR6, URZ, URZ ;  /* 0x000000ff06047290 */ /* 0x000fc8000fffe1ff */
[----:B------:R-:W-:Y:S01]  /*1140*/  UIMAD UR55, UR55, UR4, UR7 ;  /* 0x00000004373772a4 */ /* 0x000fe2000f8e0207 */
[----:B-12---:R-:W-:Y:S11]  /*1150*/  BRA.U UP4, `(.L_x_17) ;  /* 0x00000001043c7547 */ /* 0x006ff6000b800000 */
[----:B------:R-:W-:Y:S02]  /*1160*/  UISETP.GT.U32.AND UP0, UPT, UR58, 0x1, UPT ;  /* 0x000000013a00788c */ /* 0x000fe4000bf04070 */
[----:B------:R-:W-:Y:S02]  /*1170*/  ULOP3.LUT UR4, UR58, 0xfffffffe, URZ, 0xc0, !UPT ;  /* 0xfffffffe3a047892 */ /* 0x000fe4000f8ec0ff */
[----:B------:R-:W-:Y:S02]  /*1180*/  UISETP.NE.AND UP1, UPT, UR55, URZ, UP0 ;  /* 0x000000ff3700728c */ /* 0x000fe40008725270 */
[----:B------:R-:W-:Y:S02]  /*1190*/  UISETP.NE.AND UP0, UPT, UR55, 0x1, UP0 ;  /* 0x000000013700788c */ /* 0x000fe40008705270 */
[----:B------:R-:W-:Y:S02]  /*11a0*/  USEL UR7, URZ, 0x1, UP1 ;  /* 0x00000001ff077887 */ /* 0x000fe40008800000 */
[----:B------:R-:W-:-:S02]  /*11b0*/  USEL UR6, URZ, 0x4, UP0 ;  /* 0x00000004ff067887 */ /* 0x000fc40008000000 */
[----:B------:R-:W-:Y:S02]  /*11c0*/  USEL UR5, URZ, 0x2, UP1 ;  /* 0x00000002ff057887 */ /* 0x000fe40008800000 */
[----:B------:R-:W-:Y:S02]  /*11d0*/  ULEA UR4, UR55, UR4, 0x1 ;  /* 0x0000000437047291 */ /* 0x000fe4000f8e08ff */
[----:B------:R-:W-:Y:S02]  /*11e0*/  USEL UR8, URZ, 0x8, UP0 ;  /* 0x00000008ff087887 */ /* 0x000fe40008000000 */
[----:B------:R-:W-:-:S03]  /*11f0*/  UIADD3 UR5, UPT, UPT, UR5, UR6, UR7 ;  /* 0x0000000605057290 */ /* 0x000fc6000fffe007 */
[----:B------:R-:W-:Y:S01]  /*1200*/  UMOV UR6, 0x3 ;  /* 0x0000000300067882 */ /* 0x000fe20000000000 */
[----:B------:R-:W-:Y:S02]  /*1210*/  UIADD3 UR5, UPT, UPT, UR5, UR8, URZ ;  /* 0x0000000805057290 */ /* 0x000fe4000fffe0ff */
[----:B------:R-:W-:-:S04]  /*1220*/  USHF.L.U32 UR4, UR6, UR4, URZ ;  /* 0x0000000406047299 */ /* 0x000fc800080006ff */
[----:B------:R-:W-:Y:S02]  /*1230*/  MOV R3, UR5 ;  /* 0x0000000500037c02 */ /* 0x000fe40008000f00 */
[----:B------:R-:W-:Y:S02]  /*1240*/  MOV R2, UR4 ;  /* 0x0000000400027c02 */ /* 0x000fe40008000f00 */
.L_x_17:
[----:B------:R-:W-:Y:S05]  /*1250*/  BRA.U !UP2, `(.L_x_18) ;  /* 0x000000010ad07547 */ /* 0x000fea000b800000 */
[----:B------:R-:W1:Y:S01]  /*1260*/  LDCU.128 UR20, c[0x0][0xb10] ;  /* 0x00016200ff1477ac */ /* 0x000e620008000c00 */
[----:B------:R-:W2:Y:S01]  /*1270*/  LDCU UR12, c[0x0][0x370] ;  /* 0x00006e00ff0c77ac */ /* 0x000ea20008000800 */
[----:B------:R-:W3:Y:S01]  /*1280*/  LDCU UR5, c[0x0][0x374] ;  /* 0x00006e80ff0577ac */ /* 0x000ee20008000800 */
[----:B------:R-:W4:Y:S01]  /*1290*/  LDCU UR25, c[0x0][0xb0c] ;  /* 0x00016180ff1977ac */ /* 0x000f220008000800 */
[----:B------:R-:W4:Y:S01]  /*12a0*/  LDCU UR4, c[0x0][0xb20] ;  /* 0x00016400ff0477ac */ /* 0x000f220008000800 */
[----:B------:R-:W4:Y:S01]  /*12b0*/  LDCU.64 UR16, c[0x0][0xb28] ;  /* 0x00016500ff1077ac */ /* 0x000f220008000a00 */
[----:B-1----:R-:W-:Y:S02]  /*12c0*/  UISETP.NE.AND UP0, UPT, UR22, 0x1, UPT ;  /* 0x000000011600788c */ /* 0x002fe4000bf05270 */
[----:B---3--:R-:W-:Y:S02]  /*12d0*/  UIMAD.WIDE.U32 UR6, UR5, UR23, URZ ;  /* 0x00000017050672a5 */ /* 0x008fe4000f8e00ff */
[----:B--2---:R-:W-:-:S02]  /*12e0*/  UIMAD.WIDE.U32 UR8, UR12, UR20, URZ ;  /* 0x000000140c0872a5 */ /* 0x004fc4000f8e00ff */
[----:B----4-:R-:W-:Y:S02]  /*12f0*/  UISETP.NE.AND UP1, UPT, UR25, 0x1, UPT ;  /* 0x000000011900788c */ /* 0x010fe4000bf25270 */
[----:B------:R-:W-:Y:S01]  /*1300*/  UISETP.NE.AND UP2, UPT, UR18, 0x1, UPT ;  /* 0x000000011200788c */ /* 0x000fe2000bf45270 */
[----:B------:R-:W-:Y:S02]  /*1310*/  UMOV UR6, UR7 ;  /* 0x0000000700067c82 */ /* 0x000fe40008000000 */
[----:B------:R-:W-:Y:S01]  /*1320*/  UMOV UR8, UR9 ;  /* 0x0000000900087c82 */ /* 0x000fe20008000000 */
[----:B------:R-:W-:Y:S02]  /*1330*/  @UP0 USHF.R.U32.HI UR5, URZ, UR4, UR6 ;  /* 0x00000004ff050299 */ /* 0x000fe40008011606 */
[----:B------:R-:W-:Y:S02]  /*1340*/  UIMAD.WIDE.U32 UR14, UR45, UR23, URZ ;  /* 0x000000172d0e72a5 */ /* 0x000fe4000f8e00ff */
[----:B------:R-:W-:-:S02]  /*1350*/  UIMAD.WIDE.U32 UR6, UR5, UR16, URZ ;  /* 0x00000010050672a5 */ /* 0x000fc4000f8e00ff */
[----:B------:R-:W-:Y:S02]  /*1360*/  @UP1 USHF.R.U32.HI UR12, URZ, UR21, UR8 ;  /* 0x00000015ff0c1299 */ /* 0x000fe40008011608 */
[----:B------:R-:W-:Y:S02]  /*1370*/  UIMAD.WIDE.U32 UR10, UR19, UR20, URZ ;  /* 0x00000014130a72a5 */ /* 0x000fe4000f8e00ff */
[----:B------:R-:W-:Y:S01]  /*1380*/  UIMAD.WIDE.U32 UR8, UR12, UR16, URZ ;  /* 0x000000100c0872a5 */ /* 0x000fe2000f8e00ff */
[----:B------:R-:W-:Y:S01]  /*1390*/  UMOV UR14, UR15 ;  /* 0x0000000f000e7c82 */ /* 0x000fe20008000000 */
[----:B------:R-:W-:Y:S01]  /*13a0*/  UMOV UR6, UR7 ;  /* 0x0000000700067c82 */ /* 0x000fe20008000000 */
[----:B------:R-:W-:Y:S02]  /*13b0*/  USHF.R.U32.HI UR14, URZ, UR4, UR14 ;  /* 0x00000004ff0e7299 */ /* 0x000fe4000801160e */
[----:B------:R-:W-:Y:S01]  /*13c0*/  @UP2 USHF.R.U32.HI UR5, URZ, UR17, UR6 ;  /* 0x00000011ff052299 */ /* 0x000fe20008011606 */
[----:B------:R-:W-:-:S02]  /*13d0*/  UMOV UR10, UR11 ;  /* 0x0000000b000a7c82 */ /* 0x000fc40008000000 */
[----:B------:R-:W-:Y:S01]  /*13e0*/  UMOV UR6, UR9 ;  /* 0x0000000900067c82 */ /* 0x000fe20008000000 */
[----:B------:R-:W-:Y:S02]  /*13f0*/  USHF.R.U32.HI UR10, URZ, UR21, UR10 ;  /* 0x00000015ff0a7299 */ /* 0x000fe4000801160a */
[----:B------:R-:W-:Y:S02]  /*1400*/  @UP2 USHF.R.U32.HI UR12, URZ, UR17, UR6 ;  /* 0x00000011ff0c2299 */ /* 0x000fe40008011606 */
[----:B------:R-:W-:Y:S02]  /*1410*/  USEL UR4, UR45, UR14, !UP0 ;  /* 0x0000000e2d047287 */ /* 0x000fe4000c000000 */
[----:B------:R-:W-:Y:S02]  /*1420*/  UIMAD UR6, UR5, UR18, URZ ;  /* 0x00000012050672a4 */ /* 0x000fe4000f8e02ff */
[----:B------:R-:W-:Y:S02]  /*1430*/  USEL UR5, UR19, UR10, !UP1 ;  /* 0x0000000a13057287 */ /* 0x000fe4000c800000 */
[----:B------:R-:W-:-:S02]  /*1440*/  UIMAD UR8, UR12, UR18, URZ ;  /* 0x000000120c0872a4 */ /* 0x000fc4000f8e02ff */
[----:B------:R-:W-:Y:S02]  /*1450*/  UISETP.GE.AND UP0, UPT, UR4, UR6, UPT ;  /* 0x000000060400728c */ /* 0x000fe4000bf06270 */
[----:B------:R-:W-:Y:S02]  /*1460*/  UIMAD.WIDE.U32 UR6, UR4, UR16, URZ ;  /* 0x00000010040672a5 */ /* 0x000fe4000f8e00ff */
[----:B------:R-:W-:Y:S02]  /*1470*/  UISETP.GE.OR UP0, UPT, UR5, UR8, UP0 ;  /* 0x000000080500728c */ /* 0x000fe40008706670 */
[----:B------:R-:W-:Y:S02]  /*1480*/  UIMAD.WIDE.U32 UR8, UR5, UR16, URZ ;  /* 0x00000010050872a5 */ /* 0x000fe4000f8e00ff */
[----:B------:R-:W-:Y:S02]  /*1490*/  USHF.R.U32.HI UR7, URZ, UR17, UR7 ;  /* 0x00000011ff077299 */ /* 0x000fe40008011607 */
[----:B------:R-:W-:-:S02]  /*14a0*/  UIADD3 UR10, UPT, UPT, -UR4, URZ, URZ ;  /* 0x000000ff040a7290 */ /* 0x000fc4000fffe1ff */
[----:B------:R-:W-:Y:S02]  /*14b0*/  USEL UR7, UR4, UR7, !UP2 ;  /* 0x0000000704077287 */ /* 0x000fe4000d000000 */
[----:B------:R-:W-:Y:S01]  /*14c0*/  UIADD3 UR46, UPT, UPT, -UR5, URZ, URZ ;  /* 0x000000ff052e7290 */ /* 0x000fe2000fffe1ff */
[----:B------:R-:W-:Y:S01]  /*14d0*/  @!UP0 UMOV UR6, UR9 ;  /* 0x0000000900068c82 */ /* 0x000fe20008000000 */
[----:B------:R-:W-:Y:S02]  /*14e0*/  UIADD3 UR8, UPT, UPT, -UR7, URZ, URZ ;  /* 0x000000ff07087290 */ /* 0x000fe4000fffe1ff */
[----:B------:R-:W-:Y:S02]  /*14f0*/  @!UP0 USHF.R.U32.HI UR6, URZ, UR17, UR6 ;  /* 0x00000011ff068299 */ /* 0x000fe40008011606 */
[----:B------:R-:W-:Y:S02]  /*1500*/  UIMAD UR8, UR18, UR8, UR4 ;  /* 0x00000008120872a4 */ /* 0x000fe4000f8e0204 */
[----:B------:R-:W-:-:S02]  /*1510*/  @!UP0 USEL UR6, UR5, UR6, !UP2 ;  /* 0x0000000605068287 */ /* 0x000fc4000d000000 */
[----:B------:R-:W-:Y:S02]  /*1520*/  UIMAD UR45, UR22, UR10, UR45 ;  /* 0x0000000a162d72a4 */ /* 0x000fe4000f8e022d */
[----:B------:R-:W-:Y:S02]  /*1530*/  @!UP0 UIADD3 UR7, UPT, UPT, UR7, -UR6, URZ ;  /* 0x8000000607078290 */ /* 0x000fe4000fffe0ff */
[----:B------:R-:W-:Y:S02]  /*1540*/  @!UP0 UIMAD UR6, UR8, UR12, UR6 ;  /* 0x0000000c080682a4 */ /* 0x000fe4000f8e0206 */
[----:B------:R-:W-:Y:S02]  /*1550*/  @!UP0 UIMAD UR4, UR7, UR18, UR5 ;  /* 0x00000012070482a4 */ /* 0x000fe4000f8e0205 */
[----:B------:R-:W-:Y:S02]  /*1560*/  UIMAD UR46, UR25, UR46, UR19 ;  /* 0x0000002e192e72a4 */ /* 0x000fe4000f8e0213 */
[----:B------:R-:W-:Y:S01]  /*1570*/  UIMAD UR45, UR4, UR22, UR45 ;  /* 0x00000016042d72a4 */ /* 0x000fe2000f8e022d */
[----:B------:R-:W-:-:S02]  /*1580*/  @!UP0 UMOV UR5, UR6 ;  /* 0x0000000600058c82 */ /* 0x000fc40008000000 */
[----:B------:R-:W-:-:S12]  /*1590*/  UIMAD UR46, UR5, UR25, UR46 ;  /* 0x00000019052e72a4 */ /* 0x000fd8000f8e022e */
.L_x_18:
[----:B------:R-:W-:Y:S02]  /*15a0*/  UISETP.NE.AND UP1, UPT, UR26, 0x1, UPT ;  /* 0x000000011a00788c */ /* 0x000fe4000bf25270 */
[----:B------:R-:W-:Y:S02]  /*15b0*/  UISETP.NE.AND UP0, UPT, UR13, 0x2, UPT ;  /* 0x000000020d00788c */ /* 0x000fe4000bf05270 */
[----:B------:R-:W-:Y:S02]  /*15c0*/  ULOP3.LUT UR28, UR28, 0x800, URZ, 0xc0, !UPT ;  /* 0x000008001c1c7892 */ /* 0x000fe4000f8ec0ff */
[----:B------:R-:W-:-:S03]  /*15d0*/  USHF.L.U32 UR24, UR27, UR24, URZ ;  /* 0x000000181b187299 */ /* 0x000fc600080006ff */
[----:B------:R-:W-:Y:S09]  /*15e0*/  BRA.U UP1, `(.L_x_19) ;  /* 0x0000000101447547 */ /* 0x000ff2000b800000 */
[----:B------:R-:W1:Y:S01]  /*15f0*/  LDCU.128 UR8, c[0x0][0xb10] ;  /* 0x00016200ff0877ac */ /* 0x000e620008000c00 */
[----:B------:R-:W2:Y:S01]  /*1600*/  LDCU UR12, c[0x0][0xb0c] ;  /* 0x00016180ff0c77ac */ /* 0x000ea20008000800 */
[----:B------:R-:W3:Y:S01]  /*1610*/  LDCU UR14, c[0x0][0xb20] ;  /* 0x00016400ff0e77ac */ /* 0x000ee20008000800 */
[----:B-1----:R-:W-:Y:S02]  /*1620*/  UIMAD.WIDE.U32 UR6, UR46, UR8, URZ ;  /* 0x000000082e0672a5 */ /* 0x002fe4000f8e00ff */
[----:B------:R-:W-:Y:S02]  /*1630*/  UIMAD.WIDE.U32 UR4, UR45, UR11, URZ ;  /* 0x0000000b2d0472a5 */ /* 0x000fe4000f8e00ff */
[----:B--2---:R-:W-:Y:S02]  /*1640*/  UISETP.NE.AND UP2, UPT, UR12, 0x1, UPT ;  /* 0x000000010c00788c */ /* 0x004fe4000bf45270 */
[----:B------:R-:W-:Y:S01]  /*1650*/  UISETP.NE.AND UP1, UPT, UR10, 0x1, UPT ;  /* 0x000000010a00788c */ /* 0x000fe2000bf25270 */
[----:B------:R-:W-:-:S02]  /*1660*/  UMOV UR6, UR7 ;  /* 0x0000000700067c82 */ /* 0x000fc40008000000 */
[----:B------:R-:W-:Y:S01]  /*1670*/  UMOV UR4, UR5 ;  /* 0x0000000500047c82 */ /* 0x000fe20008000000 */
[----:B------:R-:W-:Y:S02]  /*1680*/  USHF.R.U32.HI UR6, URZ, UR9, UR6 ;  /* 0x00000009ff067299 */ /* 0x000fe40008011606 */
[----:B---3--:R-:W-:Y:S02]  /*1690*/  USHF.R.U32.HI UR4, URZ, UR14, UR4 ;  /* 0x0000000eff047299 */ /* 0x008fe40008011604 */
[----:B------:R-:W-:Y:S02]  /*16a0*/  USEL UR5, UR46, UR6, !UP2 ;  /* 0x000000062e057287 */ /* 0x000fe4000d000000 */
[----:B------:R-:W-:-:S04]  /*16b0*/  USEL UR4, UR45, UR4, !UP1 ;  /* 0x000000042d047287 */ /* 0x000fc8000c800000 */
[----:B------:R-:W-:Y:S02]  /*16c0*/  UIADD3 UR6, UPT, UPT, -UR4, UR5, URZ ;  /* 0x0000000504067290 */ /* 0x000fe4000fffe1ff */
[----:B------:R-:W-:Y:S02]  /*16d0*/  UIADD3 UR4, UPT, UPT, UR4, -UR5, URZ ;  /* 0x8000000504047290 */ /* 0x000fe4000fffe0ff */
[----:B------:R-:W-:Y:S02]  /*16e0*/  UIMAD UR45, UR6, UR10, UR45 ;  /* 0x0000000a062d72a4 */ /* 0x000fe4000f8e022d */
[----:B------:R-:W-:-:S12]  /*16f0*/  UIMAD UR46, UR4, UR12, UR46 ;  /* 0x0000000c042e72a4 */ /* 0x000fd8000f8e022e */
.L_x_19:
[----:B------:R-:W-:Y:S05]  /*1700*/  BRA.U !UP5, `(.L_x_20) ;  /* 0x000000010d0c7547 */ /* 0x000fea000b800000 */
[----:B------:R-:W-:Y:S01]  /*1710*/  UCGABAR_WAIT ;  /* 0x0000000000007dc7 */ /* 0x000fe20008000000 */
[----:B------:R-:W-:Y:S01]  /*1720*/  CCTL.IVALL ;  /* 0x00000000ff00798f */ /* 0x000fe20002000000 */
[----:B------:R-:W-:Y:S05]  /*1730*/  BRA `(.L_x_21) ;  /* 0x0000000000047947 */ /* 0x000fea0003800000 */
.L_x_20:
[----:B------:R-:W-:Y:S06]  /*1740*/  BAR.SYNC.DEFER_BLOCKING 0x0 ;  /* 0x0000000000007b1d */ /* 0x000fec0000010000 */
.L_x_21:
[----:B------:R-:W-:Y:S05]  /*1750*/  BRA.U UP0, `(.L_x_22) ;  /* 0x0000001100bc7547 */ /* 0x000fea000b800000 */
[----:B------:R-:W1:Y:S01]  /*1760*/  LDCU UR6, c[0x0][0x38c] ;  /* 0x00007180ff0677ac */ /* 0x000e620008000800 */
[----:B------:R-:W2:Y:S01]  /*1770*/  S2UR UR8, SR_CgaCtaId ;  /* 0x00000000000879c3 */ /* 0x000ea20000008800 */
[----:B------:R-:W-:Y:S01]  /*1780*/  PLOP3.LUT P1, PT, PT, PT, UP3, 0x80, 0x8 ;  /* 0x000000000008781c */ /* 0x000fe20003f2f038 */
[----:B------:R-:W-:Y:S01]  /*1790*/  IMAD.MOV.U32 R12, RZ, RZ, 0x1 ;  /* 0x00000001ff0c7424 */ /* 0x000fe200078e00ff */
[----:B------:R-:W-:Y:S01]  /*17a0*/  USHF.L.U32 UR47, UR19, 0x6, URZ ;  /* 0x00000006132f7899 */ /* 0x000fe200080006ff */
[----:B------:R-:W-:Y:S01]  /*17b0*/  ISETP.NE.AND P2, PT, R0, RZ, P3 ;  /* 0x000000ff0000720c */ /* 0x000fe20001f45270 */
[----:B------:R-:W-:Y:S01]  /*17c0*/  UMOV UR7, 0x400 ;  /* 0x0000040000077882 */ /* 0x000fe20000000000 */
[----:B------:R-:W-:Y:S01]  /*17d0*/  UISETP.NE.AND UP1, UPT, UR13, URZ, UPT ;  /* 0x000000ff0d00728c */ /* 0x000fe2000bf25270 */
[----:B------:R-:W-:Y:S01]  /*17e0*/  PLOP3.LUT P1, PT, P1, PT, PT, 0x8, 0x80 ;  /* 0x000000000080781c */ /* 0x000fe20000f2e170 */
[----:B------:R-:W-:Y:S01]  /*17f0*/  USHF.L.U32 UR44, UR19, 0x5, URZ ;  /* 0x00000005132c7899 */ /* 0x000fe200080006ff */
[----:B------:R-:W-:Y:S01]  /*1800*/  CS2R R10, SRZ ;  /* 0x00000000000a7805 */ /* 0x000fe2000001ff00 */
[----:B------:R-:W-:Y:S01]  /*1810*/  ULOP3.LUT UR47, UR47, 0x40, URZ, 0xc0, !UPT ;  /* 0x000000402f2f7892 */ /* 0x000fe2000f8ec0ff */
[----:B------:R-:W-:Y:S01]  /*1820*/  IMAD.MOV.U32 R9, RZ, RZ, RZ ;  /* 0x000000ffff097224 */ /* 0x000fe200078e00ff */
[----:B------:R-:W3:Y:S01]  /*1830*/  LDCU UR39, c[0x0][0x370] ;  /* 0x00006e00ff2777ac */ /* 0x000ee20008000800 */
[----:B------:R-:W-:Y:S01]  /*1840*/  IMAD.MOV.U32 R8, RZ, RZ, 0x1 ;  /* 0x00000001ff087424 */ /* 0x000fe200078e00ff */
[----:B------:R-:W4:Y:S01]  /*1850*/  LDCU.64 UR26, c[0x0][0x348] ;  /* 0x00006900ff1a77ac */ /* 0x000f220008000a00 */
[----:B-1----:R-:W-:-:S02]  /*1860*/  UIADD3 UR5, UPT, UPT, UR6, 0x3f, URZ ;  /* 0x0000003f06057890 */ /* 0x002fc4000fffe0ff */
[----:B------:R-:W-:Y:S02]  /*1870*/  UIADD3 UR49, UPT, UPT, UR6, 0x7e, URZ ;  /* 0x0000007e06317890 */ /* 0x000fe4000fffe0ff */
[----:B------:R-:W-:Y:S02]  /*1880*/  USHF.R.S32.HI UR4, URZ, 0x1f, UR5 ;  /* 0x0000001fff047899 */ /* 0x000fe40008011405 */
[----:B--2---:R-:W-:Y:S02]  /*1890*/  ULEA UR13, UR8, UR7, 0x18 ;  /* 0x00000007080d7291 */ /* 0x004fe4000f8ec0ff */
[----:B------:R-:W-:Y:S02]  /*18a0*/  ULEA.HI UR4, UR4, UR5, URZ, 0x6 ;  /* 0x0000000504047291 */ /* 0x000fe4000f8f30ff */
[----:B------:R-:W-:Y:S02]  /*18b0*/  UIADD3 UR5, UPT, UPT, UR6, -0x1, URZ ;  /* 0xffffffff06057890 */ /* 0x000fe4000fffe0ff */
[----:B------:R-:W-:-:S02]  /*18c0*/  USHF.R.S32.HI UR42, URZ, 0x6, UR4 ;  /* 0x00000006ff2a7899 */ /* 0x000fc40008011404 */
[----:B------:R-:W-:Y:S02]  /*18d0*/  UISETP.GE.U32.AND UP2, UPT, UR5, -0x7f, UPT ;  /* 0xffffff810500788c */ /* 0x000fe4000bf46070 */
[----:B------:R-:W-:Y:S01]  /*18e0*/  UISETP.LT.U32.AND UP0, UPT, UR42, 0x3, UPT ;  /* 0x000000032a00788c */ /* 0x000fe2000bf01070 */
[----:B------:R-:W1:Y:S03]  /*18f0*/  LDCU UR38, c[0x0][0x374] ;  /* 0x00006e80ff2677ac */ /* 0x000e660008000800 */
[----:B------:R-:W-:Y:S02]  /*1900*/  USEL UR41, UR42, 0x3, UP0 ;  /* 0x000000032a297887 */ /* 0x000fe40008000000 */
[----:B------:R-:W-:Y:S02]  /*1910*/  ULOP3.LUT UR44, UR44, 0x20, URZ, 0xc0, !UPT ;  /* 0x000000202c2c7892 */ /* 0x000fe4000f8ec0ff */
[----:B------:R-:W-:-:S02]  /*1920*/  UIADD3 UR4, UPT, UPT, UR41, -0x1, URZ ;  /* 0xffffffff29047890 */ /* 0x000fc4000fffe0ff */
[----:B------:R-:W-:Y:S02]  /*1930*/  @UP2 UIADD3 UR4, UPT, UPT, UR41, URZ, URZ ;  /* 0x000000ff29042290 */ /* 0x000fe4000fffe0ff */
[----:B------:R-:W-:Y:S02]  /*1940*/  USEL UR21, UR34, 0x2, UP1 ;  /* 0x0000000222157887 */ /* 0x000fe40008800000 */
[----:B------:R-:W-:Y:S02]  /*1950*/  UIADD3 UR30, UPT, UPT, UR13, 0x2400, UR28 ;  /* 0x000024000d1e7890 */ /* 0x000fe4000fffe01c */
[----:B------:R-:W-:Y:S02]  /*1960*/  ULEA.HI UR47, UR28, UR47, URZ, 0x1a ;  /* 0x0000002f1c2f7291 */ /* 0x000fe4000f8fd0ff */
[----:B------:R-:W-:Y:S02]  /*1970*/  UIADD3 UR48, UPT, UPT, UR42, -UR41, URZ ;  /* 0x800000292a307290 */ /* 0x000fe4000fffe0ff */
[----:B------:R-:W-:-:S02]  /*1980*/  UIADD3 UR29, UPT, UPT, UR4, 0x1, URZ ;  /* 0x00000001041d7890 */ /* 0x000fc4000fffe0ff */
[----:B------:R-:W-:Y:S01]  /*1990*/  UIADD3 UR43, UPT, UPT, -UR4, URZ, URZ ;  /* 0x000000ff042b7290 */ /* 0x000fe2000fffe1ff */
[----:B-1-34-:R-:W-:-:S11]  /*19a0*/  UMOV UR6, URZ ;  /* 0x000000ff00067c82 */ /* 0x01afd60008000000 */
.L_x_42:
[----:B------:R-:W1:Y:S02]  /*19b0*/  S2UR UR4, SR_CgaCtaId ;  /* 0x00000000000479c3 */ /* 0x000e640000008800 */
[----:B-1----:R-:W-:-:S09]  /*19c0*/  UISETP.NE.AND UP0, UPT, UR4, URZ, UPT ;  /* 0x000000ff0400728c */ /* 0x002fd2000bf05270 */
[----:B------:R-:W-:Y:S05]  /*19d0*/  BRA.U UP0, `(.L_x_23) ;  /* 0x0000000100287547 */ /* 0x000fea000b800000 */
[----:B------:R-:W-:Y:S02]  /*19e0*/  LEA R0, R9, UR13, 0x3 ;  /* 0x0000000d09007c11 */ /* 0x000fe4000f8e18ff */
[----:B------:R-:W-:-:S04]  /*19f0*/  SHF.L.U32 R2, R8, 0x1f, RZ ;  /* 0x0000001f08027819 */ /* 0x000fc800000006ff */
[----:B------:R-:W1:Y:S02]  /*1a00*/  SYNCS.PHASECHK.TRANS64.TRYWAIT P0, [R0+URZ+0xc0], R2 ;  /* 0x0000c002000075a7 */ /* 0x000e6400080011ff */
[----:B-1----:R-:W-:Y:S05]  /*1a10*/  @!P0 BRA `(.L_x_24) ;  /* 0x00000050009c8947 */ /* 0x002fea0003800000 */
.L_x_112:
[----:B------:R-:W-:Y:S01]  /*1a20*/  VIADD R9, R9, 0x1 ;  /* 0x0000000109097836 */ /* 0x000fe20000000000 */
[----:B------:R1:W-:Y:S04]  /*1a30*/  SYNCS.ARRIVE.TRANS64.A1T0 RZ, [R0+URZ+0xb0], RZ ;  /* 0x0000b0ff00ff79a7 */ /* 0x0003e800081000ff */
[----:B------:R-:W-:-:S04]  /*1a40*/  ISETP.NE.AND P0, PT, R9, 0x2, PT ;  /* 0x000000020900780c */ /* 0x000fc80003f05270 */
[----:B------:R-:W-:Y:S02]  /*1a50*/  SEL R9, R9, RZ, P0 ;  /* 0x000000ff09097207 */ /* 0x000fe40000000000 */
[----:B-1----:R-:W-:-:S04]  /*1a60*/  SEL R0, RZ, 0x1, P0 ;  /* 0x00000001ff007807 */ /* 0x002fc80000000000 */
[----:B------:R-:W-:-:S07]  /*1a70*/  LOP3.LUT R8, R8, R0, RZ, 0x3c, !PT ;  /* 0x0000000008087212 */ /* 0x000fce00078e3cff */
.L_x_23:
[----:B------:R-:W-:Y:S01]  /*1a80*/  ULEA UR4, UR6, UR13, 0x3 ;  /* 0x0000000d06047291 */ /* 0x000fe2000f8e18ff */
[----:B------:R-:W-:Y:S01]  /*1a90*/  SHF.L.U32 R0, R12, 0x1f, RZ ;  /* 0x0000001f0c007819 */ /* 0x000fe200000006ff */
[----:B------:R-:W-:Y:S02]  /*1aa0*/  UISETP.GE.U32.AND UP0, UPT, UR49, 0x7f, UPT ;  /* 0x0000007f3100788c */ /* 0x000fe4000bf06070 */
[----:B------:R-:W-:Y:S01]  /*1ab0*/  ULEA UR11, UR45, UR44, 0x6 ;  /* 0x0000002c2d0b7291 */ /* 0x000fe2000f8e30ff */
[----:B------:R-:W-:-:S04]  /*1ac0*/  UMOV UR7, URZ ;  /* 0x000000ff00077c82 */ /* 0x000fc80008000000 */
[----:B------:R1:W2:Y:S01]  /*1ad0*/  SYNCS.PHASECHK.TRANS64.TRYWAIT P0, [UR4+0x18], R0 ;  /* 0x00001800ff0075a7 */ /* 0x0002a20008001104 */
[----:B------:R-:W-:-:S04]  /*1ae0*/  ULEA.HI UR4, UR46, UR46, URZ, 0x1 ;  /* 0x0000002e2e047291 */ /* 0x000fc8000f8f08ff */
[----:B------:R-:W-:-:S04]  /*1af0*/  USHF.L.U32 UR4, UR4, 0x6, URZ ;  /* 0x0000000604047899 */ /* 0x000fc800080006ff */
[----:B------:R-:W-:-:S04]  /*1b00*/  ULOP3.LUT UR35, UR4, 0xffffff80, URZ, 0xc0, !UPT ;  /* 0xffffff8004237892 */ /* 0x000fc8000f8ec0ff */
[----:B------:R-:W-:Y:S01]  /*1b10*/  UIADD3 UR35, UPT, UPT, UR47, UR35, URZ ;  /* 0x000000232f237290 */ /* 0x000fe2000fffe0ff */
[----:B------:R-:W-:Y:S11]  /*1b20*/  BRA.U !UP0, `(.L_x_25) ;  /* 0x0000000108c47547 */ /* 0x000ff6000b800000 */
[----:B------:R-:W-:Y:S01]  /*1b30*/  UMOV UR16, UR43 ;  /* 0x0000002b00107c82 */ /* 0x000fe20008000000 */
[----:B------:R-:W-:Y:S01]  /*1b40*/  UMOV UR4, UR6 ;  /* 0x0000000600047c82 */ /* 0x000fe20008000000 */
[----:B------:R-:W-:-:S05]  /*1b50*/  UMOV UR34, URZ ;  /* 0x000000ff00227c82 */ /* 0x000fca0008000000 */
.L_x_31:
[----:B------:R-:W-:Y:S01]  /*1b60*/  ULEA UR33, UR4, UR13, 0x3 ;  /* 0x0000000d04217291 */ /* 0x000fe2000f8e18ff */
[----:B------:R-:W-:Y:S01]  /*1b70*/  @P3 MOV R2, 0x3000 ;  /* 0x0000300000023802 */ /* 0x000fe20000000f00 */
[----:B--234-:R-:W-:Y:S10]  /*1b80*/  @P0 BRA `(.L_x_26) ;  /* 0x00000000000c0947 */ /* 0x01cff40003800000 */
[----:B------:R-:W-:-:S04]  /*1b90*/  SHF.L.U32 R3, R12, 0x1f, RZ ;  /* 0x0000001f0c037819 */ /* 0x000fc800000006ff */
[----:B------:R-:W2:Y:S02]  /*1ba0*/  SYNCS.PHASECHK.TRANS64.TRYWAIT P0, [UR33+0x18], R3 ;  /* 0x00001803ff0075a7 */ /* 0x000ea40008001121 */
[----:B--2---:R-:W-:Y:S05]  /*1bb0*/  @!P0 BRA `(.L_x_27) ;  /* 0x0000005000488947 */ /* 0x004fea0003800000 */
.L_x_26:
[----:B------:R2:W-:Y:S01]  /*1bc0*/  @P3 SYNCS.ARRIVE.TRANS64 RZ, [UR33], R2 ;  /* 0x00000002ffff39a7 */ /* 0x0005e20008000021 */
[----:B------:R-:W-:Y:S02]  /*1bd0*/  ULOP3.LUT UR5, UR21, 0x2, URZ, 0xfc, !UPT ;  /* 0x0000000215057892 */ /* 0x000fe4000f8efcff */
[----:B------:R-:W-:Y:S02]  /*1be0*/  UIADD3 UR16, UPT, UPT, UR16, 0x1, URZ ;  /* 0x0000000110107890 */ /* 0x000fe4000fffe0ff */
[----:B------:R-:W-:Y:S02]  /*1bf0*/  UISETP.NE.AND UP0, UPT, UR5, 0x2, UPT ;  /* 0x000000020500788c */ /* 0x000fe4000bf05270 */
[----:B------:R-:W-:-:S07]  /*1c00*/  UISETP.NE.AND UP2, UPT, UR16, 0x1, UPT ;  /* 0x000000011000788c */ /* 0x000fce000bf45270 */
[----:B------:R-:W-:Y:S05]  /*1c10*/  BRA.U UP0, `(.L_x_28) ;  /* 0x0000000100047547 */ /* 0x000fea000b800000 */
[----:B------:R-:W-:Y:S05]  /*1c20*/  BPT.TRAP 0x1 ;  /* 0x000000040000795c */ /* 0x000fea0000300000 */
.L_x_28:
[----:B------:R-:W-:Y:S04]  /*1c30*/  BSSY.RECONVERGENT B0, `(.L_x_29) ;  /* 0x0000003000007945 */ /* 0x000fe80003800200 */
[----:B------:R-:W-:Y:S05]  /*1c40*/  @!P2 BRA `(.L_x_30) ;  /* 0x000000000004a947 */ /* 0x000fea0003800000 */
[----:B------:R-:W-:Y:S05]  /*1c50*/  BPT.TRAP 0x1 ;  /* 0x000000040000795c */ /* 0x000fea0000300000 */
.L_x_30:
[----:B------:R-:W-:Y:S05]  /*1c60*/  BSYNC.RECONVERGENT B0 ;  /* 0x0000000000007941 */ /* 0x000fea0003800200 */
.L_x_29:
[----:B------:R-:W-:Y:S02]  /*1c70*/  UIADD3 UR5, UPT, UPT, UR4, 0x1, URZ ;  /* 0x0000000104057890 */ /* 0x000fe4000fffe0ff */
[----:B------:R-:W-:Y:S02]  /*1c80*/  ULEA UR32, UR4, UR28, 0xc ;  /* 0x0000001c04207291 */ /* 0x000fe4000f8e60ff */
[----:B------:R-:W-:Y:S02]  /*1c90*/  UISETP.NE.AND UP0, UPT, UR5, 0x3, UPT ;  /* 0x000000030500788c */ /* 0x000fe4000bf05270 */
[----:B------:R-:W-:Y:S02]  /*1ca0*/  UIADD3 UR14, UP1, UPT, UR26, 0x80, URZ ;  /* 0x000000801a0e7890 */ /* 0x000fe4000ff3e0ff */
[----:B------:R-:W-:Y:S02]  /*1cb0*/  USEL UR7, URZ, 0x1, UP0 ;  /* 0x00000001ff077887 */ /* 0x000fe40008000000 */
[----:B------:R-:W-:-:S02]  /*1cc0*/  USEL UR6, UR5, URZ, UP0 ;  /* 0x000000ff05067287 */ /* 0x000fc40008000000 */
[----:B------:R-:W-:Y:S02]  /*1cd0*/  ULEA UR8, UR4, UR13, 0xb ;  /* 0x0000000d04087291 */ /* 0x000fe4000f8e58ff */
[----:B------:R-:W-:Y:S01]  /*1ce0*/  ULEA UR5, UR6, UR13, 0x3 ;  /* 0x0000000d06057291 */ /* 0x000fe2000f8e18ff */
[----:B------:R-:W-:Y:S01]  /*1cf0*/  LOP3.LUT R12, R12, UR7, RZ, 0x3c, !PT ;  /* 0x000000070c0c7c12 */ /* 0x000fe2000f8e3cff */
[----:B------:R-:W-:Y:S02]  /*1d00*/  UIADD3 UR4, UP0, UPT, UR26, 0x180, URZ ;  /* 0x000001801a047890 */ /* 0x000fe4000ff1e0ff */
[----:B------:R-:W-:Y:S01]  /*1d10*/  ULOP3.LUT UR33, UR33, 0xfefffff8, URZ, 0xc0, !UPT ;  /* 0xfefffff821217892 */ /* 0x000fe2000f8ec0ff */
[----:B-1----:R-:W-:Y:S01]  /*1d20*/  SHF.L.U32 R0, R12, 0x1f, RZ ;  /* 0x0000001f0c007819 */ /* 0x002fe200000006ff */
[----:B------:R-:W-:Y:S02]  /*1d30*/  UIADD3.X UR15, UPT, UPT, URZ, UR27, URZ, UP1, !UPT ;  /* 0x0000001bff0f7290 */ /* 0x000fe40008ffe4ff */
[----:B------:R-:W-:Y:S01]  /*1d40*/  UIADD3 UR32, UPT, UPT, UR13, 0x2400, UR32 ;  /* 0x000024000d207890 */ /* 0x000fe2000fffe020 */
[----:B------:R3:W4:Y:S01]  /*1d50*/  SYNCS.PHASECHK.TRANS64.TRYWAIT P0, [UR5+0x18], R0 ;  /* 0x00001800ff0075a7 */ /* 0x0007220008001105 */
[----:B------:R-:W-:-:S02]  /*1d60*/  UPRMT UR7, URZ, 0x5410, UR24 ;  /* 0x00005410ff077896 */ /* 0x000fc40008000018 */
[----:B------:R-:W-:Y:S02]  /*1d70*/  UIADD3 UR8, UPT, UPT, UR8, 0x5400, URZ ;  /* 0x0000540008087890 */ /* 0x000fe4000fffe0ff */
[----:B------:R-:W-:Y:S01]  /*1d80*/  UIADD3.X UR5, UPT, UPT, URZ, UR27, URZ, UP0, !UPT ;  /* 0x0000001bff057290 */ /* 0x000fe200087fe4ff */
[----:B------:R-:W-:Y:S01]  /*1d90*/  UMOV UR18, 0x0 ;  /* 0x0000000000127882 */ /* 0x000fe20000000000 */
[----:B------:R-:W-:Y:S01]  /*1da0*/  UMOV UR19, 0x10000000 ;  /* 0x1000000000137882 */ /* 0x000fe20000000000 */
[----:B------:R-:W-:Y:S01]  /*1db0*/  UMOV UR10, UR34 ;  /* 0x00000022000a7c82 */ /* 0x000fe20008000000 */
[----:B------:R-:W-:Y:S01]  /*1dc0*/  UMOV UR12, UR36 ;  /* 0x00000024000c7c82 */ /* 0x000fe20008000000 */
[----:B------:R-:W-:Y:S01]  /*1dd0*/  UMOV UR9, UR33 ;  /* 0x0000002100097c82 */ /* 0x000fe20008000000 */
[----:B------:R1:W-:Y:S03]  /*1de0*/  UTMALDG.3D.MULTICAST.2CTA [UR32], [UR14], UR7, desc[UR18] ;  /* 0x000012200e0073b4 */ /* 0x0003e60008211807 */
[----:B------:R2:W-:Y:S01]  /*1df0*/  UTMALDG.3D.2CTA [UR8], [UR4], desc[UR18] ;  /* 0x00001208040075b4 */ /* 0x0005e20008211000 */
[----:B-1----:R-:W-:Y:S01]  /*1e00*/  UIADD3 UR34, UPT, UPT, UR34, 0x40, URZ ;  /* 0x0000004022227890 */ /* 0x002fe2000fffe0ff */
[----:B------:R-:W-:Y:S01]  /*1e10*/  UMOV UR7, UR29 ;  /* 0x0000001d00077c82 */ /* 0x000fe20008000000 */
[----:B--2---:R-:W-:Y:S01]  /*1e20*/  UMOV UR4, UR6 ;  /* 0x0000000600047c82 */ /* 0x004fe20008000000 */
[----:B------:R-:W-:Y:S09]  /*1e30*/  BRA.U UP2, `(.L_x_31) ;  /* 0xfffffffd02487547 */ /* 0x000ff2000b83ffff */
.L_x_25:
[----:B------:R-:W-:Y:S01]  /*1e40*/  ULEA UR4, UR6, UR13, 0x3 ;  /* 0x0000000d06047291 */ /* 0x000fe2000f8e18ff */
[----:B-1-3--:R-:W-:Y:S01]  /*1e50*/  SHF.L.U32 R0, R12, 0x1f, RZ ;  /* 0x0000001f0c007819 */ /* 0x00afe200000006ff */
[----:B------:R-:W-:Y:S01]  /*1e60*/  @!P1 SYNCS.ARRIVE.TRANS64.A1T0 RZ, [UR13+0x48], RZ ;  /* 0x000048ffffff99a7 */ /* 0x000fe2000810000d */
[----:B------:R-:W-:-:S06]  /*1e70*/  UISETP.GT.AND UP0, UPT, UR42, UR41, UPT ;  /* 0x000000292a00728c */ /* 0x000fcc000bf04270 */
[----:B--2-4-:R1:W2:Y:S03]  /*1e80*/  SYNCS.PHASECHK.TRANS64.TRYWAIT P0, [UR4+0x18], R0 ;  /* 0x00001800ff0075a7 */ /* 0x0142a60008001104 */
[----:B------:R-:W-:Y:S05]  /*1e90*/  BRA.U !UP0, `(.L_x_32) ;  /* 0x0000000108c07547 */ /* 0x000fea000b800000 */
[----:B------:R-:W-:Y:S01]  /*1ea0*/  UIADD3 UR25, UPT, UPT, UR48, UR7, URZ ;  /* 0x0000000730197290 */ /* 0x000fe2000fffe0ff */
[----:B------:R-:W-:-:S11]  /*1eb0*/  UMOV UR4, UR6 ;  /* 0x0000000600047c82 */ /* 0x000fd60008000000 */
.L_x_38:
[----:B------:R-:W-:Y:S01]  /*1ec0*/  ULEA UR17, UR4, UR13, 0x3 ;  /* 0x0000000d04117291 */ /* 0x000fe2000f8e18ff */
[----:B--2---:R-:W-:Y:S01]  /*1ed0*/  @P3 MOV R2, 0x3000 ;  /* 0x0000300000023802 */ /* 0x004fe20000000f00 */
[----:B--2-4-:R-:W-:Y:S10]  /*1ee0*/  @P0 BRA `(.L_x_33) ;  /* 0x00000000000c0947 */ /* 0x014ff40003800000 */
[----:B------:R-:W-:-:S04]  /*1ef0*/  SHF.L.U32 R3, R12, 0x1f, RZ ;  /* 0x0000001f0c037819 */ /* 0x000fc800000006ff */
[----:B------:R-:W2:Y:S02]  /*1f00*/  SYNCS.PHASECHK.TRANS64.TRYWAIT P0, [UR17+0x18], R3 ;  /* 0x00001803ff0075a7 */ /* 0x000ea40008001111 */
[----:B--2---:R-:W-:Y:S05]  /*1f10*/  @!P0 BRA `(.L_x_34) ;  /* 0x0000004c00888947 */ /* 0x004fea0003800000 */
.L_x_33:
[----:B------:R2:W-:Y:S01]  /*1f20*/  @P3 SYNCS.ARRIVE.TRANS64 RZ, [UR17], R2 ;  /* 0x00000002ffff39a7 */ /* 0x0005e20008000011 */
[----:B------:R-:W-:-:S04]  /*1f30*/  ULOP3.LUT UR5, UR21, 0x2, URZ, 0xfc, !UPT ;  /* 0x0000000215057892 */ /* 0x000fc8000f8efcff */
[----:B------:R-:W-:-:S09]  /*1f40*/  UISETP.NE.AND UP0, UPT, UR5, 0x2, UPT ;  /* 0x000000020500788c */ /* 0x000fd2000bf05270 */
[----:B------:R-:W-:Y:S05]  /*1f50*/  BRA.U UP0, `(.L_x_35) ;  /* 0x0000000100047547 */ /* 0x000fea000b800000 */
[----:B------:R-:W-:Y:S05]  /*1f60*/  BPT.TRAP 0x1 ;  /* 0x000000040000795c */ /* 0x000fea0000300000 */
.L_x_35:
[----:B------:R-:W-:Y:S04]  /*1f70*/  BSSY.RECONVERGENT B0, `(.L_x_36) ;  /* 0x0000003000007945 */ /* 0x000fe80003800200 */
[----:B------:R-:W-:Y:S05]  /*1f80*/  @!P2 BRA `(.L_x_37) ;  /* 0x000000000004a947 */ /* 0x000fea0003800000 */
[----:B------:R-:W-:Y:S05]  /*1f90*/  BPT.TRAP 0x1 ;  /* 0x000000040000795c */ /* 0x000fea0000300000 */
.L_x_37:
[----:B------:R-:W-:Y:S05]  /*1fa0*/  BSYNC.RECONVERGENT B0 ;  /* 0x0000000000007941 */ /* 0x000fea0003800200 */
.L_x_36:
[----:B------:R-:W-:Y:S02]  /*1fb0*/  UIADD3 UR5, UPT, UPT, UR4, 0x1, URZ ;  /* 0x0000000104057890 */ /* 0x000fe4000fffe0ff */
[----:B------:R-:W-:Y:S02]  /*1fc0*/  UIADD3 UR14, UP1, UPT, UR26, 0x80, URZ ;  /* 0x000000801a0e7890 */ /* 0x000fe4000ff3e0ff */
[----:B------:R-:W-:Y:S02]  /*1fd0*/  UISETP.NE.AND UP0, UPT, UR5, 0x3, UPT ;  /* 0x000000030500788c */ /* 0x000fe4000bf05270 */
[----:B------:R-:W-:Y:S02]  /*1fe0*/  ULEA UR16, UR4, UR30, 0xc ;  /* 0x0000001e04107291 */ /* 0x000fe4000f8e60ff */
[----:B------:R-:W-:Y:S02]  /*1ff0*/  USEL UR8, URZ, 0x1, UP0 ;  /* 0x00000001ff087887 */ /* 0x000fe40008000000 */
[----:B------:R-:W-:-:S02]  /*2000*/  USEL UR6, UR5, URZ, UP0 ;  /* 0x000000ff05067287 */ /* 0x000fc40008000000 */
[----:B------:R-:W-:Y:S02]  /*2010*/  UIADD3 UR22, UP0, UPT, UR26, 0x180, URZ ;  /* 0x000001801a167890 */ /* 0x000fe4000ff1e0ff */
[----:B------:R-:W-:Y:S01]  /*2020*/  LOP3.LUT R12, R12, UR8, RZ, 0x3c, !PT ;  /* 0x000000080c0c7c12 */ /* 0x000fe2000f8e3cff */
[----:B------:R-:W-:Y:S02]  /*2030*/  ULEA UR8, UR4, UR13, 0xb ;  /* 0x0000000d04087291 */ /* 0x000fe4000f8e58ff */
[----:B------:R-:W-:Y:S01]  /*2040*/  ULEA UR5, UR6, UR13, 0x3 ;  /* 0x0000000d06057291 */ /* 0x000fe2000f8e18ff */
[----:B-1----:R-:W-:Y:S01]  /*2050*/  SHF.L.U32 R0, R12, 0x1f, RZ ;  /* 0x0000001f0c007819 */ /* 0x002fe200000006ff */
[----:B------:R-:W-:Y:S02]  /*2060*/  USHF.L.U32 UR18, UR7, 0x6, URZ ;  /* 0x0000000607127899 */ /* 0x000fe400080006ff */
[----:B------:R-:W-:Y:S02]  /*2070*/  ULOP3.LUT UR17, UR17, 0xfefffff8, URZ, 0xc0, !UPT ;  /* 0xfefffff811117892 */ /* 0x000fe4000f8ec0ff */
[----:B------:R-:W-:-:S02]  /*2080*/  UIADD3.X UR15, UPT, UPT, URZ, UR27, URZ, UP1, !UPT ;  /* 0x0000001bff0f7290 */ /* 0x000fc40008ffe4ff */
[----:B------:R-:W-:Y:S01]  /*2090*/  UPRMT UR4, URZ, 0x5410, UR24 ;  /* 0x00005410ff047896 */ /* 0x000fe20008000018 */
[----:B------:R3:W4:Y:S01]  /*20a0*/  SYNCS.PHASECHK.TRANS64.TRYWAIT P0, [UR5+0x18], R0 ;  /* 0x00001800ff0075a7 */ /* 0x0007220008001105 */
[----:B------:R-:W-:Y:S02]  /*20b0*/  UIADD3 UR8, UPT, UPT, UR8, 0x5400, URZ ;  /* 0x0000540008087890 */ /* 0x000fe4000fffe0ff */
[----:B------:R-:W-:Y:S01]  /*20c0*/  UIADD3.X UR23, UPT, UPT, URZ, UR27, URZ, UP0, !UPT ;  /* 0x0000001bff177290 */ /* 0x000fe200087fe4ff */
[----:B------:R-:W-:Y:S01]  /*20d0*/  UMOV UR32, 0x0 ;  /* 0x0000000000207882 */ /* 0x000fe20000000000 */
[----:B------:R-:W-:Y:S01]  /*20e0*/  UMOV UR33, 0x10000000 ;  /* 0x1000000000217882 */ /* 0x000fe20000000000 */
[----:B------:R-:W-:Y:S01]  /*20f0*/  UMOV UR19, UR35 ;  /* 0x0000002300137c82 */ /* 0x000fe20008000000 */
[----:B------:R-:W-:Y:S01]  /*2100*/  UMOV UR20, UR36 ;  /* 0x0000002400147c82 */ /* 0x000fe20008000000 */
[----:B------:R-:W-:Y:S01]  /*2110*/  UMOV UR12, UR36 ;  /* 0x00000024000c7c82 */ /* 0x000fe20008000000 */
[----:B------:R-:W-:Y:S01]  /*2120*/  UMOV UR9, UR17 ;  /* 0x0000001100097c82 */ /* 0x000fe20008000000 */
[----:B------:R-:W-:Y:S01]  /*2130*/  UMOV UR10, UR18 ;  /* 0x00000012000a7c82 */ /* 0x000fe20008000000 */
[----:B------:R1:W-:Y:S01]  /*2140*/  UTMALDG.3D.MULTICAST.2CTA [UR16], [UR14], UR4, desc[UR32] ;  /* 0x000020100e0073b4 */ /* 0x0003e20008211804 */
[----:B------:R-:W-:-:S04]  /*2150*/  UIADD3 UR7, UPT, UPT, UR7, 0x1, URZ ;  /* 0x0000000107077890 */ /* 0x000fc8000fffe0ff */
[----:B------:R-:W-:Y:S01]  /*2160*/  UISETP.NE.AND UP0, UPT, UR7, UR25, UPT ;  /* 0x000000190700728c */ /* 0x000fe2000bf05270 */
[----:B------:R3:W-:Y:S01]  /*2170*/  UTMALDG.3D.2CTA [UR8], [UR22], desc[UR32] ;  /* 0x00002008160075b4 */ /* 0x0007e20008211000 */
[----:B-1----:R-:W-:-:S07]  /*2180*/  UMOV UR4, UR6 ;  /* 0x0000000600047c82 */ /* 0x002fce0008000000 */
[----:B---3--:R-:W-:Y:S05]  /*2190*/  BRA.U UP0, `(.L_x_38) ;  /* 0xfffffffd00487547 */ /* 0x008fea000b83ffff */
.L_x_32:
[C---:B------:R-:W-:Y:S01]  /*21a0*/  LEA R3, R11.reuse, UR13, 0x3 ;  /* 0x0000000d0b037c11 */ /* 0x040fe2000f8e18ff */
[----:B------:R-:W-:Y:S01]  /*21b0*/  NOP ;  /* 0x0000000000007918 */ /* 0x000fe20000000000 */
[----:B-1----:R-:W-:Y:S02]  /*21c0*/  SHF.L.U32 R0, R10, 0x1f, RZ ;  /* 0x0000001f0a007819 */ /* 0x002fe400000006ff */
[----:B------:R-:W-:Y:S02]  /*21d0*/  LEA R4, R11, UR13, 0x4 ;  /* 0x0000000d0b047c11 */ /* 0x000fe4000f8e20ff */
[----:B--2-4-:R-:W1:Y:S02]  /*21e0*/  SYNCS.PHASECHK.TRANS64.TRYWAIT P0, [R3+URZ+0x50], R0 ;  /* 0x00005000030075a7 */ /* 0x014e6400080011ff */
[----:B-1----:R-:W-:Y:S05]  /*21f0*/  @!P0 BRA `(.L_x_39) ;  /* 0x0000004800e88947 */ /* 0x002fea0003800000 */
.L_x_115:
[----:B------:R-:W2:Y:S01]  /*2200*/  LDS.128 R4, [R4+0xe0] ;  /* 0x0000e00004047984 */ /* 0x000ea20000000c00 */
[----:B------:R-:W-:Y:S01]  /*2210*/  UISETP.GE.AND UP0, UPT, UR40, 0x1, UPT ;  /* 0x000000012800788c */ /* 0x000fe2000bf06270 */
[----:B------:R-:W-:Y:S01]  /*2220*/  @!PT LDS RZ, [RZ] ;  /* 0x00000000fffff984 */ /* 0x000fe20000000800 */
[----:B------:R-:W-:Y:S01]  /*2230*/  @!PT LDS RZ, [RZ] ;  /* 0x00000000fffff984 */ /* 0x000fe20000000800 */
[----:B------:R-:W-:Y:S01]  /*2240*/  @!PT LDS RZ, [RZ] ;  /* 0x00000000fffff984 */ /* 0x000fe20000000800 */
[----:B------:R-:W-:Y:S01]  /*2250*/  @!PT LDS RZ, [RZ] ;  /* 0x00000000fffff984 */ /* 0x000fe20000000800 */
[----:B------:R3:W-:Y:S06]  /*2260*/  MEMBAR.ALL.CTA ;  /* 0x0000000000007992 */ /* 0x0007ec0000008000 */
[----:B---3--:R-:W3:Y:S01]  /*2270*/  FENCE.VIEW.ASYNC.S ;  /* 0x00000000000073c6 */ /* 0x008ee20000000000 */
[----:B--2---:R-:W-:-:S13]  /*2280*/  LOP3.LUT P0, RZ, R6, 0x1, RZ, 0xc0, !PT ;  /* 0x0000000106ff7812 */ /* 0x004fda000780c0ff */
[----:B---3--:R-:W-:Y:S01]  /*2290*/  VOTEU.ANY UP1, P0 ;  /* 0x0000000000ff7886 */ /* 0x008fe20000020100 */
[----:B------:R-:W-:-:S13]  /*22a0*/  PLOP3.LUT P0, PT, PT, PT, UP1, 0x80, 0x8 ;  /* 0x000000000008781c */ /* 0x000fda0003f0f018 */
[----:B-1----:R-:W-:Y:S02]  /*22b0*/  @P0 LOP3.LUT R0, R5, 0xffff, RZ, 0xc0, !PT ;  /* 0x0000ffff05000812 */ /* 0x002fe400078ec0ff */
[----:B------:R-:W-:Y:S02]  /*22c0*/  @P0 MOV R2, R4 ;  /* 0x0000000400020202 */ /* 0x000fe40000000f00 */
[----:B------:R-:W-:Y:S01]  /*22d0*/  @P0 R2UR UR5, R0 ;  /* 0x00000000000502ca */ /* 0x000fe200000e0000 */
[----:B------:R-:W-:Y:S01]  /*22e0*/  VIADD R0, R3, 0x60 ;  /* 0x0000006003007836 */ /* 0x000fe20000000000 */
[----:B------:R-:W-:Y:S02]  /*22f0*/  @P0 SHF.R.U32.HI R4, RZ, 0x10, R5 ;  /* 0x00000010ff040819 */ /* 0x000fe40000011605 */
[----:B------:R-:W-:Y:S02]  /*2300*/  @P0 R2UR UR7, R2 ;  /* 0x00000000020702ca */ /* 0x000fe400000e0000 */
[----:B------:R-:W-:-:S02]  /*2310*/  PRMT R0, RZ, 0x654, R0 ;  /* 0x00000654ff007816 */ /* 0x000fc40000000000 */
[----:B------:R-:W-:Y:S02]  /*2320*/  @P0 R2UR UR4, R4 ;  /* 0x00000000040402ca */ /* 0x000fe400000e0000 */
[----:B------:R1:W-:Y:S03]  /*2330*/  SYNCS.ARRIVE.TRANS64.RED.A1T0 RZ, [R0+URZ], RZ ;  /* 0x000000ff00ff79a7 */ /* 0x0003e600081004ff */
[----:B------:R-:W-:-:S04]  /*2340*/  @UP1 UMOV UR31, UR5 ;  /* 0x00000005001f1c82 */ /* 0x000fc80008000000 */
[----:B------:R-:W-:-:S04]  /*2350*/  @UP1 UMOV UR37, UR7 ;  /* 0x0000000700251c82 */ /* 0x000fc80008000000 */
[----:B------:R-:W-:Y:S01]  /*2360*/  @UP1 UMOV UR36, UR4 ;  /* 0x0000000400241c82 */ /* 0x000fe20008000000 */
[----:B------:R-:W-:Y:S05]  /*2370*/  BRA.U !UP0, `(.L_x_40) ;  /* 0x0000000108d47547 */ /* 0x000fea000b800000 */
[----:B------:R-:W2:Y:S01]  /*2380*/  LDCU.128 UR16, c[0x0][0xb10] ;  /* 0x00016200ff1077ac */ /* 0x000ea20008000c00 */
[----:B------:R-:W3:Y:S01]  /*2390*/  LDCU UR12, c[0x0][0xb20] ;  /* 0x00016400ff0c77ac */ /* 0x000ee20008000800 */
[----:B------:R-:W4:Y:S01]  /*23a0*/  LDCU UR20, c[0x0][0xb0c] ;  /* 0x00016180ff1477ac */ /* 0x000f220008000800 */
[----:B------:R-:W1:Y:S01]  /*23b0*/  LDCU.64 UR8, c[0x0][0xb28] ;  /* 0x00016500ff0877ac */ /* 0x000e620008000a00 */
[----:B------:R-:W-:Y:S02]  /*23c0*/  UISETP.NE.AND UP3, UPT, UR40, 0x1, UPT ;  /* 0x000000012800788c */ /* 0x000fe4000bf65270 */
[----:B--2---:R-:W-:Y:S02]  /*23d0*/  UIMAD.WIDE.U32 UR10, UR38, UR19, URZ ;  /* 0x00000013260a72a5 */ /* 0x004fe4000f8e00ff */
[----:B------:R-:W-:Y:S02]  /*23e0*/  UIMAD.WIDE.U32 UR4, UR39, UR16, URZ ;  /* 0x00000010270472a5 */ /* 0x000fe4000f8e00ff */
[----:B------:R-:W-:-:S02]  /*23f0*/  UISETP.NE.AND UP0, UPT, UR18, 0x1, UPT ;  /* 0x000000011200788c */ /* 0x000fc4000bf05270 */
[----:B------:R-:W-:Y:S01]  /*2400*/  UIMAD.WIDE.U32 UR22, UR31, UR19, URZ ;  /* 0x000000131f1672a5 */ /* 0x000fe2000f8e00ff */
[----:B------:R-:W-:Y:S02]  /*2410*/  UMOV UR10, UR11 ;  /* 0x0000000b000a7c82 */ /* 0x000fe40008000000 */
[----:B------:R-:W-:Y:S01]  /*2420*/  UMOV UR4, UR5 ;  /* 0x0000000500047c82 */ /* 0x000fe20008000000 */
[----:B---3--:R-:W-:Y:S02]  /*2430*/  USHF.R.U32.HI UR10, URZ, UR12, UR10 ;  /* 0x0000000cff0a7299 */ /* 0x008fe4000801160a */
[----:B----4-:R-:W-:Y:S02]  /*2440*/  UISETP.NE.AND UP2, UPT, UR20, 0x1, UPT ;  /* 0x000000011400788c */ /* 0x010fe4000bf45270 */
[----:B------:R-:W-:Y:S02]  /*2450*/  USHF.R.U32.HI UR4, URZ, UR17, UR4 ;  /* 0x00000011ff047299 */ /* 0x000fe40008011604 */
[----:B------:R-:W-:-:S02]  /*2460*/  USEL UR5, UR38, UR10, !UP0 ;  /* 0x0000000a26057287 */ /* 0x000fc4000c000000 */
[----:B------:R-:W-:Y:S02]  /*2470*/  USEL UR7, UR39, UR4, !UP2 ;  /* 0x0000000427077287 */ /* 0x000fe4000d000000 */
[----:B-1----:R-:W-:Y:S01]  /*2480*/  UIMAD.WIDE.U32 UR10, UR5, UR8, URZ ;  /* 0x00000008050a72a5 */ /* 0x002fe2000f8e00ff */
[----:B------:R-:W-:Y:S01]  /*2490*/  UMOV UR4, UR23 ;  /* 0x0000001700047c82 */ /* 0x000fe20008000000 */
[----:B------:R-:W-:Y:S02]  /*24a0*/  UIMAD.WIDE.U32 UR14, UR37, UR16, URZ ;  /* 0x00000010250e72a5 */ /* 0x000fe4000f8e00ff */
[----:B------:R-:W-:-:S03]  /*24b0*/  UIMAD.WIDE.U32 UR22, UR7, UR8, URZ ;  /* 0x00000008071672a5 */ /* 0x000fc6000f8e00ff */
[----:B------:R-:W-:Y:S01]  /*24c0*/  UMOV UR10, UR11 ;  /* 0x0000000b000a7c82 */ /* 0x000fe20008000000 */
[----:B------:R-:W-:Y:S02]  /*24d0*/  USHF.R.U32.HI UR4, URZ, UR12, UR4 ;  /* 0x0000000cff047299 */ /* 0x000fe40008011604 */
[----:B------:R-:W-:Y:S01]  /*24e0*/  @UP3 USHF.R.U32.HI UR5, URZ, UR9, UR10 ;  /* 0x00000009ff053299 */ /* 0x000fe2000801160a */
[----:B------:R-:W-:Y:S01]  /*24f0*/  UMOV UR14, UR15 ;  /* 0x0000000f000e7c82 */ /* 0x000fe20008000000 */
[----:B------:R-:W-:Y:S01]  /*2500*/  UMOV UR22, UR23 ;  /* 0x0000001700167c82 */ /* 0x000fe20008000000 */
[----:B------:R-:W-:Y:S02]  /*2510*/  USHF.R.U32.HI UR17, URZ, UR17, UR14 ;  /* 0x00000011ff117299 */ /* 0x000fe4000801160e */
[----:B------:R-:W-:Y:S02]  /*2520*/  USEL UR4, UR31, UR4, !UP0 ;  /* 0x000000041f047287 */ /* 0x000fe4000c000000 */
[----:B------:R-:W-:-:S02]  /*2530*/  @UP3 USHF.R.U32.HI UR7, URZ, UR9, UR22 ;  /* 0x00000009ff073299 */ /* 0x000fc40008011616 */
[----:B------:R-:W-:Y:S02]  /*2540*/  UIMAD UR10, UR40, UR5, URZ ;  /* 0x00000005280a72a4 */ /* 0x000fe4000f8e02ff */
[----:B------:R-:W-:Y:S02]  /*2550*/  USEL UR5, UR37, UR17, !UP2 ;  /* 0x0000001125057287 */ /* 0x000fe4000d000000 */
[----:B------:R-:W-:Y:S02]  /*2560*/  UIMAD UR12, UR40, UR7, URZ ;  /* 0x00000007280c72a4 */ /* 0x000fe4000f8e02ff */
[----:B------:R-:W-:Y:S02]  /*2570*/  UISETP.GE.AND UP0, UPT, UR4, UR10, UPT ;  /* 0x0000000a0400728c */ /* 0x000fe4000bf06270 */
[----:B------:R-:W-:Y:S02]  /*2580*/  UIMAD.WIDE.U32 UR10, UR4, UR8, URZ ;  /* 0x00000008040a72a5 */ /* 0x000fe4000f8e00ff */
[----:B------:R-:W-:-:S02]  /*2590*/  UISETP.GE.OR UP0, UPT, UR5, UR12, UP0 ;  /* 0x0000000c0500728c */ /* 0x000fc40008706670 */
[----:B------:R-:W-:Y:S02]  /*25a0*/  UIMAD.WIDE.U32 UR14, UR5, UR8, URZ ;  /* 0x00000008050e72a5 */ /* 0x000fe4000f8e00ff */
[----:B------:R-:W-:Y:S01]  /*25b0*/  UIADD3 UR12, UPT, UPT, -UR5, URZ, URZ ;  /* 0x000000ff050c7290 */ /* 0x000fe2000fffe1ff */
[----:B------:R-:W-:Y:S01]  /*25c0*/  UMOV UR10, UR11 ;  /* 0x0000000b000a7c82 */ /* 0x000fe20008000000 */
[----:B------:R-:W-:Y:S02]  /*25d0*/  UIADD3 UR11, UPT, UPT, -UR4, URZ, URZ ;  /* 0x000000ff040b7290 */ /* 0x000fe4000fffe1ff */
[----:B------:R-:W-:-:S03]  /*25e0*/  USHF.R.U32.HI UR10, URZ, UR9, UR10 ;  /* 0x00000009ff0a7299 */ /* 0x000fc6000801160a */
[----:B------:R-:W-:Y:S01]  /*25f0*/  @!UP0 UMOV UR8, UR15 ;  /* 0x0000000f00088c82 */ /* 0x000fe20008000000 */
[----:B------:R-:W-:Y:S02]  /*2600*/  UIMAD UR11, UR18, UR11, UR31 ;  /* 0x0000000b120b72a4 */ /* 0x000fe4000f8e021f */
[----:B------:R-:W-:Y:S02]  /*2610*/  USEL UR10, UR4, UR10, !UP3 ;  /* 0x0000000a040a7287 */ /* 0x000fe4000d800000 */
[----:B------:R-:W-:Y:S02]  /*2620*/  @!UP0 USHF.R.U32.HI UR8, URZ, UR9, UR8 ;  /* 0x00000009ff088299 */ /* 0x000fe40008011608 */
[----:B------:R-:W-:Y:S02]  /*2630*/  UIADD3 UR9, UPT, UPT, -UR10, URZ, URZ ;  /* 0x000000ff0a097290 */ /* 0x000fe4000fffe1ff */
[----:B------:R-:W-:Y:S02]  /*2640*/  @!UP0 USEL UR8, UR5, UR8, !UP3 ;  /* 0x0000000805088287 */ /* 0x000fe4000d800000 */
[----:B------:R-:W-:-:S02]  /*2650*/  UIMAD UR9, UR40, UR9, UR4 ;  /* 0x00000009280972a4 */ /* 0x000fc4000f8e0204 */
[----:B------:R-:W-:Y:S02]  /*2660*/  @!UP0 UIADD3 UR10, UPT, UPT, UR10, -UR8, URZ ;  /* 0x800000080a0a8290 */ /* 0x000fe4000fffe0ff */
[----:B------:R-:W-:Y:S02]  /*2670*/  @!UP0 UIMAD UR8, UR9, UR7, UR8 ;  /* 0x00000007090882a4 */ /* 0x000fe4000f8e0208 */
[----:B------:R-:W-:Y:S02]  /*2680*/  @!UP0 UIMAD UR4, UR40, UR10, UR5 ;  /* 0x0000000a280482a4 */ /* 0x000fe4000f8e0205 */
[----:B------:R-:W-:Y:S02]  /*2690*/  UIMAD UR7, UR20, UR12, UR37 ;  /* 0x0000000c140772a4 */ /* 0x000fe4000f8e0225 */
[----:B------:R-:W-:Y:S01]  /*26a0*/  UIMAD UR31, UR4, UR18, UR11 ;  /* 0x00000012041f72a4 */ /* 0x000fe2000f8e020b */
[----:B------:R-:W-:Y:S02]  /*26b0*/  @!UP0 UMOV UR5, UR8 ;  /* 0x0000000800058c82 */ /* 0x000fe40008000000 */
[----:B------:R-:W-:-:S12]  /*26c0*/  UIMAD UR37, UR5, UR20, UR7 ;  /* 0x00000014052572a4 */ /* 0x000fd8000f8e0207 */
.L_x_40:
[----:B------:R-:W2:Y:S02]  /*26d0*/  LDCU UR4, c[0x0][0xb30] ;  /* 0x00016600ff0477ac */ /* 0x000ea40008000800 */
[----:B--2---:R-:W-:-:S09]  /*26e0*/  UISETP.NE.AND UP0, UPT, UR4, 0x1, UPT ;  /* 0x000000010400788c */ /* 0x004fd2000bf05270 */
[----:B------:R-:W-:Y:S05]  /*26f0*/  BRA.U UP0, `(.L_x_41) ;  /* 0x0000000100447547 */ /* 0x000fea000b800000 */
[----:B------:R-:W2:Y:S01]  /*2700*/  LDCU.128 UR16, c[0x0][0xb10] ;  /* 0x00016200ff1077ac */ /* 0x000ea20008000c00 */
[----:B------:R-:W3:Y:S01]  /*2710*/  LDCU UR10, c[0x0][0xb0c] ;  /* 0x00016180ff0a77ac */ /* 0x000ee20008000800 */
[----:B------:R-:W4:Y:S01]  /*2720*/  LDCU UR7, c[0x0][0xb20] ;  /* 0x00016400ff0777ac */ /* 0x000f220008000800 */
[----:B--2---:R-:W-:Y:S02]  /*2730*/  UIMAD.WIDE.U32 UR8, UR37, UR16, URZ ;  /* 0x00000010250872a5 */ /* 0x004fe4000f8e00ff */
[----:B------:R-:W-:Y:S02]  /*2740*/  UIMAD.WIDE.U32 UR4, UR31, UR19, URZ ;  /* 0x000000131f0472a5 */ /* 0x000fe4000f8e00ff */
[----:B---3--:R-:W-:Y:S02]  /*2750*/  UISETP.NE.AND UP2, UPT, UR10, 0x1, UPT ;  /* 0x000000010a00788c */ /* 0x008fe4000bf45270 */
[----:B------:R-:W-:Y:S01]  /*2760*/  UISETP.NE.AND UP0, UPT, UR18, 0x1, UPT ;  /* 0x000000011200788c */ /* 0x000fe2000bf05270 */
[----:B------:R-:W-:-:S02]  /*2770*/  UMOV UR8, UR9 ;  /* 0x0000000900087c82 */ /* 0x000fc40008000000 */
[----:B------:R-:W-:Y:S01]  /*2780*/  UMOV UR4, UR5 ;  /* 0x0000000500047c82 */ /* 0x000fe20008000000 */
[----:B------:R-:W-:Y:S02]  /*2790*/  USHF.R.U32.HI UR17, URZ, UR17, UR8 ;  /* 0x00000011ff117299 */ /* 0x000fe40008011608 */
[----:B----4-:R-:W-:Y:S02]  /*27a0*/  USHF.R.U32.HI UR4, URZ, UR7, UR4 ;  /* 0x00000007ff047299 */ /* 0x010fe40008011604 */
[----:B------:R-:W-:Y:S02]  /*27b0*/  USEL UR5, UR37, UR17, !UP2 ;  /* 0x0000001125057287 */ /* 0x000fe4000d000000 */
[----:B------:R-:W-:-:S04]  /*27c0*/  USEL UR4, UR31, UR4, !UP0 ;  /* 0x000000041f047287 */ /* 0x000fc8000c000000 */
[----:B------:R-:W-:Y:S02]  /*27d0*/  UIADD3 UR7, UPT, UPT, UR5, -UR4, URZ ;  /* 0x8000000405077290 */ /* 0x000fe4000fffe0ff */
[----:B------:R-:W-:Y:S02]  /*27e0*/  UIADD3 UR4, UPT, UPT, -UR5, UR4, URZ ;  /* 0x0000000405047290 */ /* 0x000fe4000fffe1ff */
[----:B------:R-:W-:Y:S02]  /*27f0*/  UIMAD UR31, UR7, UR18, UR31 ;  /* 0x00000012071f72a4 */ /* 0x000fe4000f8e021f */
[----:B------:R-:W-:-:S12]  /*2800*/  UIMAD UR37, UR4, UR10, UR37 ;  /* 0x0000000a042572a4 */ /* 0x000fd8000f8e0225 */
.L_x_41:
[----:B------:R-:W-:Y:S01]  /*2810*/  VIADD R11, R11, 0x1 ;  /* 0x000000010b0b7836 */ /* 0x000fe20000000000 */
[----:B------:R-:W-:Y:S01]  /*2820*/  PLOP3.LUT P1, PT, PT, PT, PT, 0x80, 0x8 ;  /* 0x000000000008781c */ /* 0x000fe20003f2f070 */
[----:B------:R-:W-:Y:S02]  /*2830*/  UIADD3 UR46, UPT, UPT, UR37, UR58, URZ ;  /* 0x0000003a252e7290 */ /* 0x000fe4000fffe0ff */
[----:B------:R-:W-:Y:S01]  /*2840*/  UIADD3 UR45, UPT, UPT, UR31, UR55, URZ ;  /* 0x000000371f2d7290 */ /* 0x000fe2000fffe0ff */
[----:B------:R-:W-:-:S04]  /*2850*/  ISETP.NE.AND P0, PT, R11, 0x2, PT ;  /* 0x000000020b00780c */ /* 0x000fc80003f05270 */
[----:B-1----:R-:W-:Y:S02]  /*2860*/  SEL R0, RZ, 0x1, P0 ;  /* 0x00000001ff007807 */ /* 0x002fe40000000000 */
[----:B------:R-:W-:Y:S02]  /*2870*/  SEL R11, R11, RZ, P0 ;  /* 0x000000ff0b0b7207 */ /* 0x000fe40000000000 */
[----:B------:R-:W-:Y:S01]  /*2880*/  LOP3.LUT R10, R10, R0, RZ, 0x3c, !PT ;  /* 0x000000000a0a7212 */ /* 0x000fe200078e3cff */
[----:B------:R-:W-:Y:S06]  /*2890*/  BRA.U UP1, `(.L_x_42) ;  /* 0xfffffff101447547 */ /* 0x000fec000b83ffff */
[----:B------:R-:W-:Y:S01]  /*28a0*/  UIADD3 UR13, UPT, UPT, UR13, 0x18, URZ ;  /* 0x000000180d0d7890 */ /* 0x000fe2000fffe0ff */
[----:B------:R-:W-:-:S03]  /*28b0*/  SHF.L.U32 R2, R12, 0x1f, RZ ;  /* 0x0000001f0c027819 */ /* 0x000fc600000006ff */
[----:B------:R-:W-:-:S09]  /*28c0*/  ULEA UR4, UR6, UR13, 0x3 ;  /* 0x0000000d06047291 */ /* 0x000fd2000f8e18ff */
[----:B------:R-:W1:Y:S02]  /*28d0*/  SYNCS.PHASECHK.TRANS64.TRYWAIT P0, [UR4], R2 ;  /* 0x00000002ff0075a7 */ /* 0x000e640008001104 */
[----:B-1----:R-:W-:Y:S05]  /*28e0*/  @!P0 BRA `(.L_x_43) ;  /* 0x0000004400408947 */ /* 0x002fea0003800000 */
.L_x_117:
[----:B------:R-:W-:-:S04]  /*28f0*/  UIADD3 UR4, UPT, UPT, UR6, 0x1, URZ ;  /* 0x0000000106047890 */ /* 0x000fc8000fffe0ff */
[----:B------:R-:W-:-:S04]  /*2900*/  UISETP.NE.AND UP0, UPT, UR4, 0x3, UPT ;  /* 0x000000030400788c */ /* 0x000fc8000bf05270 */
[----:B------:R-:W-:Y:S02]  /*2910*/  USEL UR6, URZ, 0x1, UP0 ;  /* 0x00000001ff067887 */ /* 0x000fe40008000000 */
[----:B------:R-:W-:-:S04]  /*2920*/  USEL UR4, UR4, URZ, UP0 ;  /* 0x000000ff04047287 */ /* 0x000fc80008000000 */
[----:B------:R-:W-:Y:S01]  /*2930*/  ULEA UR5, UR4, UR13, 0x3 ;  /* 0x0000000d04057291 */ /* 0x000fe2000f8e18ff */
[----:B------:R-:W-:-:S04]  /*2940*/  LOP3.LUT R12, R12, UR6, RZ, 0x3c, !PT ;  /* 0x000000060c0c7c12 */ /* 0x000fc8000f8e3cff */
[----:B-1----:R-:W-:-:S04]  /*2950*/  SHF.L.U32 R2, R12, 0x1f, RZ ;  /* 0x0000001f0c027819 */ /* 0x002fc800000006ff */
[----:B------:R-:W1:Y:S02]  /*2960*/  SYNCS.PHASECHK.TRANS64.TRYWAIT P0, [UR5], R2 ;  /* 0x00000002ff0075a7 */ /* 0x000e640008001105 */
[----:B-1----:R-:W-:Y:S05]  /*2970*/  @!P0 BRA `(.L_x_44) ;  /* 0x0000004400348947 */ /* 0x002fea0003800000 */
.L_x_119:
[----:B------:R-:W-:-:S04]  /*2980*/  UIADD3 UR4, UPT, UPT, UR4, 0x1, URZ ;  /* 0x0000000104047890 */ /* 0x000fc8000fffe0ff */
[----:B------:R-:W-:-:S04]  /*2990*/  UISETP.NE.AND UP0, UPT, UR4, 0x3, UPT ;  /* 0x000000030400788c */ /* 0x000fc8000bf05270 */
[----:B------:R-:W-:Y:S02]  /*29a0*/  USEL UR5, URZ, 0x1, UP0 ;  /* 0x00000001ff057887 */ /* 0x000fe40008000000 */
[----:B------:R-:W-:-:S04]  /*29b0*/  USEL UR4, UR4, URZ, UP0 ;  /* 0x000000ff04047287 */ /* 0x000fc80008000000 */
[----:B------:R-:W-:Y:S01]  /*29c0*/  ULEA UR4, UR4, UR13, 0x3 ;  /* 0x0000000d04047291 */ /* 0x000fe2000f8e18ff */
[----:B-1----:R-:W-:-:S04]  /*29d0*/  LOP3.LUT R2, R12, UR5, RZ, 0x3c, !PT ;  /* 0x000000050c027c12 */ /* 0x002fc8000f8e3cff */
[----:B------:R-:W-:Y:S01]  /*29e0*/  SHF.L.U32 R2, R2, 0x1f, RZ ;  /* 0x0000001f02027819 */ /* 0x000fe200000006ff */
[----:B------:R-:W-:-:S07]  /*29f0*/  IMAD.U32 R0, RZ, RZ, UR4 ;  /* 0x00000004ff007e24 */ /* 0x000fce000f8e00ff */
.L_x_45:
[----:B-1----:R1:W2:Y:S02]  /*2a00*/  SYNCS.PHASECHK.TRANS64.TRYWAIT P0, [R0+URZ], R2 ;  /* 0x00000002000075a7 */ /* 0x0022a400080011ff */
[----:B--2---:R-:W-:Y:S05]  /*2a10*/  @!P0 NANOSLEEP.SYNCS 0x989680 ;  /* 0x009896800000895d */ /* 0x004fea0003900000 */
[----:B------:R-:W2:Y:S02]  /*2a20*/  @!P0 SYNCS.PHASECHK.TRANS64 P0, [R0+URZ], R2 ;  /* 0x00000002000085a7 */ /* 0x000ea400080010ff */
[----:B--2---:R-:W-:Y:S05]  /*2a30*/  @P0 EXIT ;  /* 0x000000000000094d */ /* 0x004fea0003800000 */
[----:B------:R-:W-:Y:S05]  /*2a40*/  BRA `(.L_x_45) ;  /* 0xfffffffc00ec7947 */ /* 0x000fea000383ffff */
.L_x_22:
[----:B------:R-:W1:Y:S02]  /*2a50*/  S2UR UR4, SR_CgaCtaId ;  /* 0x00000000000479c3 */ /* 0x000e640000008800 */
[----:B-1----:R-:W-:-:S04]  /*2a60*/  UISETP.NE.AND UP0, UPT, UR4, URZ, UPT ;  /* 0x000000ff0400728c */ /* 0x002fc8000bf05270 */
[----:B------:R-:W-:-:S09]  /*2a70*/  UISETP.NE.OR UP0, UPT, UR13, 0x1, UP0 ;  /* 0x000000010d00788c */ /* 0x000fd20008705670 */
[----:B------:R-:W-:Y:S05]  /*2a80*/  BRA.U UP0, `(.L_x_46) ;  /* 0x00000005004c7547 */ /* 0x000fea000b800000 */
[----:B------:R-:W1:Y:S01]  /*2a90*/  S2UR UR5, SR_CgaCtaId ;  /* 0x00000000000579c3 */ /* 0x000e620000008800 */
[----:B------:R-:W-:Y:S01]  /*2aa0*/  UMOV UR4, 0x400 ;  /* 0x0000040000047882 */ /* 0x000fe20000000000 */
[----:B------:R-:W-:Y:S01]  /*2ab0*/  ISETP.GE.U32.AND P2, PT, R0, 0x4, PT ;  /* 0x000000040000780c */ /* 0x000fe20003f46070 */
[----:B------:R-:W-:Y:S01]  /*2ac0*/  IMAD.MOV.U32 R12, RZ, RZ, 0x1 ;  /* 0x00000001ff0c7424 */ /* 0x000fe200078e00ff */
[----:B------:R-:W-:Y:S02]  /*2ad0*/  CS2R R10, SRZ ;  /* 0x00000000000a7805 */ /* 0x000fe4000001ff00 */
[----:B------:R-:W-:Y:S01]  /*2ae0*/  CS2R R8, SRZ ;  /* 0x0000000000087805 */ /* 0x000fe2000001ff00 */
[----:B-1----:R-:W-:-:S03]  /*2af0*/  ULEA UR6, UR5, UR4, 0x18 ;  /* 0x0000000405067291 */ /* 0x002fc6000f8ec0ff */
[----:B------:R-:W-:-:S09]  /*2b00*/  UMOV UR5, URZ ;  /* 0x000000ff00057c82 */ /* 0x000fd20008000000 */
.L_x_50:
[----:B------:R-:W-:Y:S02]  /*2b10*/  LEA R2, R8, UR6, 0x3 ;  /* 0x0000000608027c11 */ /* 0x000fe4000f8e18ff */
[----:B------:R-:W-:-:S03]  /*2b20*/  SHF.L.U32 R4, R9, 0x1f, RZ ;  /* 0x0000001f09047819 */ /* 0x000fc600000006ff */
[----:B------:R-:W-:Y:S01]  /*2b30*/  VIADD R5, R2, 0xc0 ;  /* 0x000000c002057836 */ /* 0x000fe20000000000 */
[----:B------:R-:W1:Y:S02]  /*2b40*/  SYNCS.PHASECHK.TRANS64.TRYWAIT P0, [R2+URZ+0xb0], R4 ;  /* 0x0000b004020075a7 */ /* 0x000e6400080011ff */
[----:B-1----:R-:W-:Y:S05]  /*2b50*/  @!P0 BRA `(.L_x_47) ;  /* 0x0000004000d48947 */ /* 0x002fea0003800000 */
.L_x_120:
[----:B------:R-:W-:Y:S01]  /*2b60*/  ULEA UR4, UR5, UR6, 0x3 ;  /* 0x0000000605047291 */ /* 0x000fe2000f8e18ff */
[----:B-1----:R-:W-:Y:S01]  /*2b70*/  PRMT R2, RZ, 0x654, R5 ;  /* 0x00000654ff027816 */ /* 0x002fe20000000005 */
[----:B------:R-:W-:Y:S01]  /*2b80*/  @!P2 IMAD.MOV.U32 R4, RZ, RZ, 0x10 ;  /* 0x00000010ff04a424 */ /* 0x000fe200078e00ff */
[----:B------:R-:W-:Y:S01]  /*2b90*/  SHF.L.U32 R5, R12, 0x1f, RZ ;  /* 0x0000001f0c057819 */ /* 0x000fe200000006ff */
[----:B------:R-:W-:Y:S01]  /*2ba0*/  UIADD3 UR7, UPT, UPT, UR4, 0x50, URZ ;  /* 0x0000005004077890 */ /* 0x000fe2000fffe0ff */
[----:B------:R1:W-:Y:S05]  /*2bb0*/  SYNCS.ARRIVE.TRANS64.RED.A1T0 RZ, [R2+URZ], RZ ;  /* 0x000000ff02ff79a7 */ /* 0x0003ea00081004ff */
[----:B------:R-:W-:Y:S01]  /*2bc0*/  IMAD.U32 R6, RZ, RZ, UR7 ;  /* 0x00000007ff067e24 */ /* 0x000fe2000f8e00ff */
[----:B------:R-:W2:Y:S04]  /*2bd0*/  SYNCS.PHASECHK.TRANS64.TRYWAIT P0, [UR4+0x60], R5 ;  /* 0x00006005ff0075a7 */ /* 0x000ea80008001104 */
[----:B------:R-:W-:Y:S01]  /*2be0*/  PRMT R6, R0, 0x654, R6 ;  /* 0x0000065400067816 */ /* 0x000fe20000000006 */
[----:B-12---:R-:W-:Y:S06]  /*2bf0*/  @!P0 BRA `(.L_x_48) ;  /* 0x0000004000c08947 */ /* 0x006fec0003800000 */
.L_x_122:
[----:B------:R-:W-:Y:S01]  /*2c00*/  ULEA UR8, UR5, UR6, 0x4 ;  /* 0x0000000605087291 */ /* 0x000fe2000f8e20ff */
[----:B------:R-:W-:Y:S01]  /*2c10*/  SEL R3, R6, R3, !P2 ;  /* 0x0000000306037207 */ /* 0x000fe20005000000 */
[----:B------:R-:W-:Y:S01]  /*2c20*/  UIADD3 UR9, UPT, UPT, UR4, 0x50, URZ ;  /* 0x0000005004097890 */ /* 0x000fe2000fffe0ff */
[----:B-1----:R-:W-:Y:S01]  /*2c30*/  LEA R2, R11, UR6, 0x3 ;  /* 0x000000060b027c11 */ /* 0x002fe2000f8e18ff */
[----:B------:R-:W-:Y:S01]  /*2c40*/  UIADD3 UR8, UPT, UPT, UR8, 0xe0, URZ ;  /* 0x000000e008087890 */ /* 0x000fe2000fffe0ff */
[----:B------:R1:W-:Y:S01]  /*2c50*/  @!P2 SYNCS.ARRIVE.TRANS64.RED RZ, [R3+URZ], R4 ;  /* 0x0000000403ffa9a7 */ /* 0x0003e200080004ff */
[----:B------:R-:W-:Y:S01]  /*2c60*/  UIADD3 UR4, UPT, UPT, UR5, 0x1, URZ ;  /* 0x0000000105047890 */ /* 0x000fe2000fffe0ff */
[----:B------:R-:W-:-:S03]  /*2c70*/  VIADD R8, R8, 0x1 ;  /* 0x0000000108087836 */ /* 0x000fc60000000000 */
[----:B------:R-:W-:Y:S02]  /*2c80*/  UISETP.NE.AND UP0, UPT, UR4, 0x2, UPT ;  /* 0x000000020400788c */ /* 0x000fe4000bf05270 */
[----:B------:R-:W-:Y:S01]  /*2c90*/  ISETP.NE.AND P0, PT, R8, 0x2, PT ;  /* 0x000000020800780c */ /* 0x000fe20003f05270 */
[----:B------:R-:W-:Y:S06]  /*2ca0*/  UGETNEXTWORKID.BROADCAST [UR8], [UR9] ;  /* 0x00000000080073ca */ /* 0x000fec0008000100 */
[----:B------:R-:W-:Y:S02]  /*2cb0*/  USEL UR7, URZ, 0x1, UP0 ;  /* 0x00000001ff077887 */ /* 0x000fe40008000000 */
[----:B------:R-:W-:-:S04]  /*2cc0*/  USEL UR5, UR4, URZ, UP0 ;  /* 0x000000ff04057287 */ /* 0x000fc80008000000 */
[----:B------:R-:W-:Y:S02]  /*2cd0*/  LOP3.LUT R12, R12, UR7, RZ, 0x3c, !PT ;  /* 0x000000070c0c7c12 */ /* 0x000fe4000f8e3cff */
[----:B-1----:R-:W-:-:S04]  /*2ce0*/  SHF.L.U32 R4, R10, 0x1f, RZ ;  /* 0x0000001f0a047819 */ /* 0x002fc800000006ff */
[----:B------:R-:W1:Y:S02]  /*2cf0*/  SYNCS.PHASECHK.TRANS64.TRYWAIT P1, [R2+URZ+0x50], R4 ;  /* 0x00005004020075a7 */ /* 0x000e6400080211ff */
[----:B-1----:R-:W-:Y:S05]  /*2d00*/  @!P1 BRA `(.L_x_49) ;  /* 0x0000004000949947 */ /* 0x002fea0003800000 */
.L_x_123:
[C---:B-1----:R-:W-:Y:S01]  /*2d10*/  LEA R4, R11.reuse, UR6, 0x4 ;  /* 0x000000060b047c11 */ /* 0x042fe2000f8e20ff */
[----:B------:R-:W-:Y:S01]  /*2d20*/  VIADD R2, R2, 0x60 ;  /* 0x0000006002027836 */ /* 0x000fe20000000000 */
[----:B------:R-:W-:Y:S01]  /*2d30*/  SEL R8, R8, RZ, P0 ;  /* 0x000000ff08087207 */ /* 0x000fe20000000000 */
[----:B------:R-:W-:-:S03]  /*2d40*/  VIADD R11, R11, 0x1 ;  /* 0x000000010b0b7836 */ /* 0x000fc60000000000 */
[----:B------:R-:W1:Y:S01]  /*2d50*/  LDS.128 R4, [R4+0xe0] ;  /* 0x0000e00004047984 */ /* 0x000e620000000c00 */
[----:B------:R-:W-:Y:S02]  /*2d60*/  PRMT R2, RZ, 0x654, R2 ;  /* 0x00000654ff027816 */ /* 0x000fe40000000002 */
[C---:B------:R-:W-:Y:S01]  /*2d70*/  ISETP.NE.AND P1, PT, R11.reuse, 0x2, PT ;  /* 0x000000020b00780c */ /* 0x040fe20003f25270 */
[----:B------:R-:W-:Y:S01]  /*2d80*/  @!PT LDS RZ, [RZ] ;  /* 0x00000000fffff984 */ /* 0x000fe20000000800 */
[----:B------:R-:W-:Y:S01]  /*2d90*/  @!PT LDS RZ, [RZ] ;  /* 0x00000000fffff984 */ /* 0x000fe20000000800 */
[----:B------:R-:W-:Y:S01]  /*2da0*/  @!PT LDS RZ, [RZ] ;  /* 0x00000000fffff984 */ /* 0x000fe20000000800 */
[----:B------:R-:W-:Y:S01]  /*2db0*/  @!PT LDS RZ, [RZ] ;  /* 0x00000000fffff984 */ /* 0x000fe20000000800 */
[----:B------:R2:W-:Y:S06]  /*2dc0*/  MEMBAR.ALL.CTA ;  /* 0x0000000000007992 */ /* 0x0005ec0000008000 */
[----:B--2---:R-:W2:Y:S01]  /*2dd0*/  FENCE.VIEW.ASYNC.S ;  /* 0x00000000000073c6 */ /* 0x004ea20000000000 */
[----:B------:R-:W-:Y:S01]  /*2de0*/  SEL R11, R11, RZ, P1 ;  /* 0x000000ff0b0b7207 */ /* 0x000fe20000800000 */
[----:B--2---:R2:W-:Y:S01]  /*2df0*/  SYNCS.ARRIVE.TRANS64.RED.A1T0 RZ, [R2+URZ], RZ ;  /* 0x000000ff02ff79a7 */ /* 0x0045e200081004ff */
[----:B-1----:R-:W-:-:S02]  /*2e00*/  LOP3.LUT P3, RZ, R6, 0x1, RZ, 0xc0, !PT ;  /* 0x0000000106ff7812 */ /* 0x002fc4000786c0ff */
[----:B------:R-:W-:-:S04]  /*2e10*/  SEL R4, RZ, 0x1, P1 ;  /* 0x00000001ff047807 */ /* 0x000fc80000800000 */
[----:B------:R-:W-:Y:S02]  /*2e20*/  LOP3.LUT R10, R10, R4, RZ, 0x3c, !PT ;  /* 0x000000040a0a7212 */ /* 0x000fe400078e3cff */
[----:B--2---:R-:W-:-:S04]  /*2e30*/  SEL R2, RZ, 0x1, P0 ;  /* 0x00000001ff027807 */ /* 0x004fc80000000000 */
[----:B------:R-:W-:Y:S01]  /*2e40*/  LOP3.LUT R9, R9, R2, RZ, 0x3c, !PT ;  /* 0x0000000209097212 */ /* 0x000fe200078e3cff */
[----:B------:R-:W-:Y:S06]  /*2e50*/  @P3 BRA `(.L_x_50) ;  /* 0xfffffffc002c3947 */ /* 0x000fec000383ffff */
[----:B------:R-:W-:Y:S01]  /*2e60*/  ULEA UR4, UR5, UR6, 0x3 ;  /* 0x0000000605047291 */ /* 0x000fe2000f8e18ff */
[----:B------:R-:W-:-:S08]  /*2e70*/  SHF.L.U32 R2, R12, 0x1f, RZ ;  /* 0x0000001f0c027819 */ /* 0x000fd000000006ff */
[----:B------:R-:W1:Y:S02]  /*2e80*/  SYNCS.PHASECHK.TRANS64 P0, [UR4+0x60], R2 ;  /* 0x00006002ff0075a7 */ /* 0x000e640008001004 */
[----:B-1----:R-:W-:Y:S05]  /*2e90*/  @P0 BRA `(.L_x_51) ;  /* 0x0000000000080947 */ /* 0x002fea0003800000 */
[----:B------:R-:W1:Y:S02]  /*2ea0*/  SYNCS.PHASECHK.TRANS64.TRYWAIT P0, [UR4+0x60], R2 ;  /* 0x00006002ff0075a7 */ /* 0x000e640008001104 */
[----:B-1----:R-:W-:Y:S05]  /*2eb0*/  @!P0 BRA `(.L_x_52) ;  /* 0x00000040003c8947 */ /* 0x002fea0003800000 */
.L_x_51:
[----:B------:R-:W-:-:S04]  /*2ec0*/  UIADD3 UR7, UPT, UPT, UR5, 0x1, URZ ;  /* 0x0000000105077890 */ /* 0x000fc8000fffe0ff */
[----:B------:R-:W-:-:S04]  /*2ed0*/  UISETP.NE.AND UP0, UPT, UR7, 0x2, UPT ;  /* 0x000000020700788c */ /* 0x000fc8000bf05270 */
[----:B------:R-:W-:Y:S02]  /*2ee0*/  USEL UR8, URZ, 0x1, UP0 ;  /* 0x00000001ff087887 */ /* 0x000fe40008000000 */
[----:B------:R-:W-:-:S04]  /*2ef0*/  USEL UR7, UR7, URZ, UP0 ;  /* 0x000000ff07077287 */ /* 0x000fc80008000000 */
[----:B------:R-:W-:Y:S01]  /*2f00*/  ULEA UR7, UR7, UR6, 0x3 ;  /* 0x0000000607077291 */ /* 0x000fe2000f8e18ff */
[----:B-1----:R-:W-:-:S04]  /*2f10*/  LOP3.LUT R2, R12, UR8, RZ, 0x3c, !PT ;  /* 0x000000080c027c12 */ /* 0x002fc8000f8e3cff */
[----:B------:R-:W-:-:S04]  /*2f20*/  SHF.L.U32 R0, R2, 0x1f, RZ ;  /* 0x0000001f02007819 */ /* 0x000fc800000006ff */
[----:B------:R-:W1:Y:S02]  /*2f30*/  SYNCS.PHASECHK.TRANS64 P0, [UR7+0x60], R0 ;  /* 0x00006000ff0075a7 */ /* 0x000e640008001007 */
[----:B-1----:R-:W-:Y:S05]  /*2f40*/  @P0 EXIT ;  /* 0x000000000000094d */ /* 0x002fea0003800000 */
[----:B------:R-:W-:Y:S02]  /*2f50*/  SHF.L.U32 R2, R2, 0x1f, RZ ;  /* 0x0000001f02027819 */ /* 0x000fe400000006ff */
[----:B------:R-:W-:-:S07]  /*2f60*/  MOV R0, UR7 ;  /* 0x0000000700007c02 */ /* 0x000fce0008000f00 */
.L_x_53:
[----:B-1----:R1:W2:Y:S02]  /*2f70*/  SYNCS.PHASECHK.TRANS64.TRYWAIT P0, [R0+URZ+0x60], R2 ;  /* 0x00006002000075a7 */ /* 0x0022a400080011ff */
[----:B--2---:R-:W-:Y:S05]  /*2f80*/  @!P0 NANOSLEEP.SYNCS 0x989680 ;  /* 0x009896800000895d */ /* 0x004fea0003900000 */
[----:B------:R-:W2:Y:S02]  /*2f90*/  @!P0 SYNCS.PHASECHK.TRANS64 P0, [R0+URZ+0x60], R2 ;  /* 0x00006002000085a7 */ /* 0x000ea400080010ff */
[----:B--2---:R-:W-:Y:S05]  /*2fa0*/  @P0 EXIT ;  /* 0x000000000000094d */ /* 0x004fea0003800000 */
[----:B------:R-:W-:Y:S05]  /*2fb0*/  BRA `(.L_x_53) ;  /* 0xfffffffc00ec7947 */ /* 0x000fea000383ffff */
.L_x_46:
[----:B------:R-:W-:Y:S05]  /*2fc0*/  BRA.U UP4, `(.L_x_54) ;  /* 0x0000001104a47547 */ /* 0x000fea000b800000 */
[----:B------:R-:W1:Y:S01]  /*2fd0*/  S2UR UR7, SR_CgaCtaId ;  /* 0x00000000000779c3 */ /* 0x000e620000008800 */
[----:B------:R-:W-:Y:S01]  /*2fe0*/  UMOV UR4, 0x40 ;  /* 0x0000004000047882 */ /* 0x000fe20000000000 */
[----:B------:R-:W-:Y:S01]  /*2ff0*/  NOP ;  /* 0x0000000000007918 */ /* 0x000fe20000000000 */
[----:B------:R-:W-:Y:S01]  /*3000*/  UMOV UR6, 0x400 ;  /* 0x0000040000067882 */ /* 0x000fe20000000000 */
[----:B-1----:R-:W-:Y:S02]  /*3010*/  ULEA UR5, UR7, UR4, 0x18 ;  /* 0x0000000407057291 */ /* 0x002fe4000f8ec0ff */
[----:B------:R-:W-:-:S07]  /*3020*/  ULEA UR6, UR7, UR6, 0x18 ;  /* 0x0000000607067291 */ /* 0x000fce000f8ec0ff */
[----:B------:R-:W1:Y:S02]  /*3030*/  LDS.U8 R0, [UR5+0x1c] ;  /* 0x00001c05ff007984 */ /* 0x000e640008000000 */
[----:B-1----:R-:W-:-:S13]  /*3040*/  ISETP.NE.AND P0, PT, R0, RZ, PT ;  /* 0x000000ff0000720c */ /* 0x002fda0003f05270 */
[----:B------:R-:W-:Y:S05]  /*3050*/  @P0 BRA `(.L_x_55) ;  /* 0x0000000400080947 */ /* 0x000fea0003800000 */
[----:B------:R-:W-:Y:S02]  /*3060*/  UISETP.NE.U32.AND UP1, UPT, UR33, 0x1, UPT ;  /* 0x000000012100788c */ /* 0x000fe4000bf25070 */
[----:B------:R-:W-:-:S07]  /*3070*/  UIADD3 UR7, UPT, UPT, UR5, 0x8, URZ ;  /* 0x0000000805077890 */ /* 0x000fce000fffe0ff */
[----:B------:R-:W-:Y:S05]  /*3080*/  BRA.U !UP1, `(.L_x_56) ;  /* 0x00000001099c7547 */ /* 0x000fea000b800000 */
[----:B------:R-:W-:Y:S01]  /*3090*/  ELECT P0, URZ, PT ;  /* 0x0000000000ff782f */ /* 0x000fe20003800000 */
[----:B------:R-:W-:-:S12]  /*30a0*/  BSSY B0, `(.L_x_56) ;  /* 0x0000025000007945 */ /* 0x000fd80003800000 */
[----:B------:R-:W-:Y:S05]  /*30b0*/  @!P0 BRA `(.L_x_57) ;  /* 0x00000000008c8947 */ /* 0x000fea0003800000 */
[----:B------:R-:W-:-:S05]  /*30c0*/  UMOV UR4, 0x10 ;  /* 0x0000001000047882 */ /* 0x000fca0000000000 */
[----:B------:R-:W-:Y:S04]  /*30d0*/  DEPBAR.LE SB1, 0x36 ;  /* 0x00009d800000791a */ /* 0x000fe80000000000 */
[----:B------:R-:W1:Y:S02]  /*30e0*/  UTCATOMSWS.2CTA.FIND_AND_SET.ALIGN UP0, UR4, UR4 ;  /* 0x00000004000475e3 */ /* 0x000e640008200800 */
[----:B-1----:R-:W-:Y:S01]  /*30f0*/  MOV R10, UR4 ;  /* 0x00000004000a7c02 */ /* 0x002fe20008000f00 */
[----:B------:R-:W-:Y:S06]  /*3100*/  BRA.U UP0, `(.L_x_58) ;  /* 0x0000000100187547 */ /* 0x000fec000b800000 */
.L_x_59:
[----:B------:R-:W-:Y:S05]  /*3110*/  NANOSLEEP 0x64 ;  /* 0x000000640000795d */ /* 0x000fea0003800000 */
[----:B------:R-:W-:-:S05]  /*3120*/  UMOV UR4, 0x10 ;  /* 0x0000001000047882 */ /* 0x000fca0000000000 */
[----:B------:R-:W-:Y:S04]  /*3130*/  DEPBAR.LE SB1, 0x36 ;  /* 0x00009d800000791a */ /* 0x000fe80000000000 */
[----:B------:R-:W1:Y:S02]  /*3140*/  UTCATOMSWS.2CTA.FIND_AND_SET.ALIGN UP0, UR4, UR4 ;  /* 0x00000004000475e3 */ /* 0x000e640008200800 */
[----:B-1----:R-:W-:Y:S01]  /*3150*/  MOV R10, UR4 ;  /* 0x00000004000a7c02 */ /* 0x002fe20008000f00 */
[----:B------:R-:W-:Y:S05]  /*3160*/  BRA.U !UP0, `(.L_x_59) ;  /* 0xfffffffd08e87547 */ /* 0x000fea000b83ffff */
.L_x_58:
[----:B------:R-:W1:Y:S01]  /*3170*/  LDS R6, [UR5+0x10] ;  /* 0x00001005ff067984 */ /* 0x000e620008000800 */
[----:B------:R-:W-:Y:S01]  /*3180*/  IMAD.U32 R0, RZ, RZ, UR6 ;  /* 0x00000006ff007e24 */ /* 0x000fe2000f8e00ff */
[----:B------:R-:W-:-:S03]  /*3190*/  MOV R4, UR35 ;  /* 0x0000002300047c02 */ /* 0x000fc60008000f00 */
[----:B------:R-:W-:Y:S01]  /*31a0*/  VIADD R0, R0, 0x100 ;  /* 0x0000010000007836 */ /* 0x000fe20000000000 */
[----:B-1----:R-:W-:-:S04]  /*31b0*/  SHF.L.U32 R6, R6, 0x1f, RZ ;  /* 0x0000001f06067819 */ /* 0x002fc800000006ff */
[----:B------:R-:W1:Y:S02]  /*31c0*/  SYNCS.PHASECHK.TRANS64.TRYWAIT P0, [UR5+0x8], R6 ;  /* 0x00000806ff0075a7 */ /* 0x000e640008001105 */
[----:B-1----:R-:W-:Y:S05]  /*31d0*/  @P0 BRA `(.L_x_60) ;  /* 0x0000000000080947 */ /* 0x002fea0003800000 */
[----:B------:R-:W1:Y:S02]  /*31e0*/  SYNCS.PHASECHK.TRANS64.TRYWAIT P0, [UR5+0x8], R6 ;  /* 0x00000806ff0075a7 */ /* 0x000e640008001105 */
[----:B-1----:R-:W-:Y:S05]  /*31f0*/  @!P0 BRA `(.L_x_61) ;  /* 0x0000003c00848947 */ /* 0x002fea0003800000 */
.L_x_60:
[----:B------:R-:W-:Y:S01]  /*3200*/  PRMT R4, R4, 0x654, R0 ;  /* 0x0000065404047816 */ /* 0x000fe20000000000 */
[----:B------:R-:W-:Y:S01]  /*3210*/  HFMA2 R0, -RZ, RZ, 0, 5.9604644775390625e-08 ;  /* 0x00000001ff007431 */ /* 0x000fe200000001ff */
[----:B------:R-:W-:Y:S01]  /*3220*/  UPRMT UR4, UR35, 0x654, UR7 ;  /* 0x0000065423047896 */ /* 0x000fe20008000007 */
[----:B------:R-:W-:Y:S02]  /*3230*/  IMAD.MOV.U32 R8, RZ, RZ, 0xffff ;  /* 0x0000ffffff087424 */ /* 0x000fe400078e00ff */
[----:B-1----:R-:W-:Y:S02]  /*3240*/  IMAD.MOV.U32 R6, RZ, RZ, 0x4 ;  /* 0x00000004ff067424 */ /* 0x002fe400078e00ff */
[----:B------:R-:W-:Y:S01]  /*3250*/  IMAD.SHL.U32 R9, R10, 0x20, RZ ;  /* 0x000000200a097824 */ /* 0x000fe200078e00ff */
[----:B------:R-:W-:Y:S02]  /*3260*/  MOV R5, UR4 ;  /* 0x0000000400057c02 */ /* 0x000fe40008000f00 */
[-C--:B------:R-:W-:Y:S01]  /*3270*/  SHF.L.U32 R8, R8, R10.reuse, RZ ;  /* 0x0000000a08087219 */ /* 0x080fe200000006ff */
[----:B------:R1:W-:Y:S01]  /*3280*/  SYNCS.ARRIVE.TRANS64.RED RZ, [UR4], R6 ;  /* 0x00000006ffff79a7 */ /* 0x0003e20008000404 */
[----:B------:R-:W-:Y:S01]  /*3290*/  SHF.L.U32 R7, R0, R10, RZ ;  /* 0x0000000a00077219 */ /* 0x000fe200000006ff */
[----:B------:R1:W-:Y:S04]  /*32a0*/  STS [UR6+0x100], R9 ;  /* 0x00010009ff007988 */ /* 0x0003e80008000806 */
[----:B------:R1:W-:Y:S04]  /*32b0*/  STAS [R4.64], R10 ;  /* 0x0000000a04007dbd */ /* 0x0003e8000c0008ff */
[----:B------:R1:W-:Y:S04]  /*32c0*/  ATOMS.OR RZ, [UR5+0x14], R8 ;  /* 0x00001408ffff798c */ /* 0x0003e8000b000005 */
[----:B------:R1:W-:Y:S04]  /*32d0*/  ATOMS.OR RZ, [UR5+0x18], R7 ;  /* 0x00001807ffff798c */ /* 0x0003e8000b000005 */
[----:B------:R1:W-:Y:S02]  /*32e0*/  ATOMS.XOR RZ, [UR5+0x10], R0 ;  /* 0x00001000ffff798c */ /* 0x0003e4000b800005 */
.L_x_57:
[----:B------:R-:W-:Y:S05]  /*32f0*/  BSYNC B0 ;  /* 0x0000000000007941 */ /* 0x000fea0003800000 */
.L_x_56:
[----:B------:R-:W-:Y:S05]  /*3300*/  BRA.U UP1, `(.L_x_62) ;  /* 0x00000001016c7547 */ /* 0x000fea000b800000 */
[----:B------:R-:W-:-:S03]  /*3310*/  UMOV UR4, 0xffffffff ;  /* 0xffffffff00047882 */ /* 0x000fc60000000000 */
[----:B------:R-:W-:Y:S05]  /*3320*/  BRA.DIV UR4, `(.L_x_63) ;  /* 0x0000003e04507947 */ /* 0x000fea000b800000 */
[----:B------:R-:W-:-:S13]  /*3330*/  ELECT P0, URZ, PT ;  /* 0x0000000000ff782f */ /* 0x000fda0003800000 */
.L_x_127:
[----:B------:R-:W-:Y:S05]  /*3340*/  @!P0 BRA `(.L_x_62) ;  /* 0x00000000005c8947 */ /* 0x000fea0003800000 */
[----:B-1----:R-:W1:Y:S02]  /*3350*/  LDS R4, [UR5+0x10] ;  /* 0x00001005ff047984 */ /* 0x002e640008000800 */
[----:B-1----:R-:W-:-:S04]  /*3360*/  SHF.L.U32 R4, R4, 0x1f, RZ ;  /* 0x0000001f04047819 */ /* 0x002fc800000006ff */
[----:B------:R-:W1:Y:S02]  /*3370*/  SYNCS.PHASECHK.TRANS64.TRYWAIT P0, [UR5+0x8], R4 ;  /* 0x00000804ff0075a7 */ /* 0x000e640008001105 */
[----:B-1----:R-:W-:Y:S05]  /*3380*/  @P0 BRA `(.L_x_64) ;  /* 0x0000000000080947 */ /* 0x002fea0003800000 */
[----:B------:R-:W1:Y:S02]  /*3390*/  SYNCS.PHASECHK.TRANS64.TRYWAIT P0, [UR5+0x8], R4 ;  /* 0x00000804ff0075a7 */ /* 0x000e640008001105 */
[----:B-1----:R-:W-:Y:S05]  /*33a0*/  @!P0 BRA `(.L_x_65) ;  /* 0x0000003c00548947 */ /* 0x002fea0003800000 */
.L_x_64:
[----:B------:R-:W2:Y:S01]  /*33b0*/  LDS R6, [UR6+0x100] ;  /* 0x00010006ff067984 */ /* 0x000ea20008000800 */
[----:B-1----:R-:W-:Y:S02]  /*33c0*/  HFMA2 R0, -RZ, RZ, 0, 5.9604644775390625e-08 ;  /* 0x00000001ff007431 */ /* 0x002fe400000001ff */
[----:B------:R-:W-:Y:S01]  /*33d0*/  IMAD.MOV.U32 R4, RZ, RZ, 0xffff ;  /* 0x0000ffffff047424 */ /* 0x000fe200078e00ff */
[----:B------:R-:W-:Y:S01]  /*33e0*/  UPRMT UR4, UR35, 0x654, UR7 ;  /* 0x0000065423047896 */ /* 0x000fe20008000007 */
[----:B--2---:R-:W-:-:S03]  /*33f0*/  IMAD.SHL.U32 R5, R6, 0x20, RZ ;  /* 0x0000002006057824 */ /* 0x004fc600078e00ff */
[-C--:B------:R-:W-:Y:S02]  /*3400*/  SHF.L.U32 R4, R4, R6.reuse, RZ ;  /* 0x0000000604047219 */ /* 0x080fe400000006ff */
[----:B------:R-:W-:Y:S01]  /*3410*/  SHF.L.U32 R6, R0, R6, RZ ;  /* 0x0000000600067219 */ /* 0x000fe200000006ff */
[----:B------:R2:W-:Y:S04]  /*3420*/  STS [UR6+0x100], R5 ;  /* 0x00010005ff007988 */ /* 0x0005e80008000806 */
[----:B------:R2:W-:Y:S04]  /*3430*/  ATOMS.OR RZ, [UR5+0x14], R4 ;  /* 0x00001404ffff798c */ /* 0x0005e8000b000005 */
[----:B------:R2:W-:Y:S01]  /*3440*/  ATOMS.OR RZ, [UR5+0x18], R6 ;  /* 0x00001806ffff798c */ /* 0x0005e2000b000005 */
[----:B------:R-:W-:Y:S03]  /*3450*/  SYNCS.ARRIVE.TRANS64.RED.A1T0 RZ, [UR4], RZ ;  /* 0x000000ffffff79a7 */ /* 0x000fe60008100404 */
[----:B------:R2:W-:Y:S01]  /*3460*/  ATOMS.XOR RZ, [UR5+0x10], R0 ;  /* 0x00001000ffff798c */ /* 0x0005e2000b800005 */
[----:B------:R-:W-:Y:S05]  /*3470*/  BRA `(.L_x_62) ;  /* 0x0000000000107947 */ /* 0x000fea0003800000 */
.L_x_55:
[----:B------:R-:W-:Y:S02]  /*3480*/  MOV R0, 0xffffffff ;  /* 0xffffffff00007802 */ /* 0x000fe40000000f00 */
[----:B------:R-:W-:-:S03]  /*3490*/  MOV R4, 0x34c0 ;  /* 0x000034c000047802 */ /* 0x000fc60000000f00 */
[----:B------:R1:W-:Y:S04]  /*34a0*/  STS [UR6+0x100], R0 ;  /* 0x00010000ff007988 */ /* 0x0003e80008000806 */
[----:B-1---5:R-:W-:Y:S05]  /*34b0*/  CALL.REL.NOINC `($__internal_1_$__cuda_sm10x_tcgen05_guardrail_trap_phase_invalid_during_alloc) ;  /* 0x00000040005c7944 */ /* 0x022fea0003c00000 */
.L_x_62:
[----:B------:R-:W-:Y:S05]  /*34c0*/  WARPSYNC.ALL ;  /* 0x0000000000007948 */ /* 0x000fea0003800000 */
[----:B------:R-:W3:Y:S01]  /*34d0*/  S2UR UR4, SR_CgaCtaId ;  /* 0x00000000000479c3 */ /* 0x000ee20000008800 */
[----:B------:R-:W-:Y:S01]  /*34e0*/  UMOV UR17, 0x400 ;  /* 0x0000040000117882 */ /* 0x000fe20000000000 */
[----:B------:R-:W-:-:S06]  /*34f0*/  NOP ;  /* 0x0000000000007918 */ /* 0x000fcc0000000000 */
[----:B------:R-:W-:Y:S06]  /*3500*/  BAR.ARV 0x6, 0xa0 ;  /* 0x0182800000007b1d */ /* 0x000fec0000002000 */
[----:B------:R-:W4:Y:S01]  /*3510*/  LDCU UR6, c[0x0][0x38c] ;  /* 0x00007180ff0677ac */ /* 0x000f220008000800 */
[----:B------:R-:W-:Y:S01]  /*3520*/  LOP3.LUT R3, R3, 0xffff, RZ, 0xc0, !PT ;  /* 0x0000ffff03037812 */ /* 0x000fe200078ec0ff */
[----:B-1----:R-:W-:Y:S01]  /*3530*/  IMAD.MOV.U32 R9, RZ, RZ, 0x1 ;  /* 0x00000001ff097424 */ /* 0x002fe200078e00ff */
[----:B------:R-:W-:Y:S01]  /*3540*/  LOP3.LUT R2, R2, 0xffff, RZ, 0xc0, !PT ;  /* 0x0000ffff02027812 */ /* 0x000fe200078ec0ff */
[----:B------:R-:W-:Y:S01]  /*3550*/  IMAD.MOV.U32 R8, RZ, RZ, RZ ;  /* 0x000000ffff087224 */ /* 0x000fe200078e00ff */
[----:B------:R-:W-:Y:S01]  /*3560*/  R2UR UR20, R3 ;  /* 0x00000000031472ca */ /* 0x000fe200000e0000 */
[----:B------:R-:W-:Y:S01]  /*3570*/  UMOV UR24, URZ ;  /* 0x000000ff00187c82 */ /* 0x000fe20008000000 */
[----:B------:R-:W-:-:S02]  /*3580*/  R2UR UR30, R2 ;  /* 0x00000000021e72ca */ /* 0x000fc400000e0000 */
[----:B------:R-:W-:Y:S01]  /*3590*/  CS2R R2, SRZ ;  /* 0x0000000000027805 */ /* 0x000fe2000001ff00 */
[----:B------:R-:W-:Y:S01]  /*35a0*/  UMOV UR15, URZ ;  /* 0x000000ff000f7c82 */ /* 0x000fe20008000000 */
[----:B---3--:R-:W-:Y:S01]  /*35b0*/  ULEA UR17, UR4, UR17, 0x18 ;  /* 0x0000001104117291 */ /* 0x008fe2000f8ec0ff */
[----:B------:R-:W-:Y:S01]  /*35c0*/  UMOV UR14, URZ ;  /* 0x000000ff000e7c82 */ /* 0x000fe20008000000 */
[----:B------:R-:W-:Y:S02]  /*35d0*/  UISETP.NE.AND UP3, UPT, UR33, URZ, UPT ;  /* 0x000000ff2100728c */ /* 0x000fe4000bf65270 */
[----:B------:R-:W-:Y:S02]  /*35e0*/  UIADD3 UR5, UPT, UPT, UR17, 0x2400, URZ ;  /* 0x0000240011057890 */ /* 0x000fe4000fffe0ff */
[----:B------:R-:W-:-:S03]  /*35f0*/  UIADD3 UR4, UPT, UPT, UR17, 0x5400, URZ ;  /* 0x0000540011047890 */ /* 0x000fc6000fffe0ff */
[----:B--2---:R-:W1:Y:S01]  /*3600*/  LDS R0, [UR17+0x100] ;  /* 0x00010011ff007984 */ /* 0x004e620008000800 */
[----:B----4-:R-:W-:Y:S02]  /*3610*/  UIADD3 UR6, UPT, UPT, UR6, 0x3f, URZ ;  /* 0x0000003f06067890 */ /* 0x010fe4000fffe0ff */
[----:B------:R-:W-:Y:S02]  /*3620*/  USHF.R.U32.HI UR5, URZ, 0x4, UR5 ;  /* 0x00000004ff057899 */ /* 0x000fe40008011605 */
[----:B------:R-:W-:Y:S02]  /*3630*/  USHF.R.S32.HI UR25, URZ, 0x1f, UR6 ;  /* 0x0000001fff197899 */ /* 0x000fe40008011406 */
[----:B------:R-:W-:Y:S02]  /*3640*/  USHF.R.U32.HI UR4, URZ, 0x4, UR4 ;  /* 0x00000004ff047899 */ /* 0x000fe40008011604 */
[----:B------:R-:W-:Y:S02]  /*3650*/  ULEA.HI UR25, UR25, UR6, URZ, 0x6 ;  /* 0x0000000619197291 */ /* 0x000fe4000f8f30ff */
[----:B------:R-:W-:-:S02]  /*3660*/  ULOP3.LUT UR5, UR5, 0x3fff, URZ, 0xc0, !UPT ;  /* 0x00003fff05057892 */ /* 0x000fc4000f8ec0ff */
[----:B------:R-:W-:Y:S02]  /*3670*/  USHF.R.S32.HI UR25, URZ, 0x6, UR25 ;  /* 0x00000006ff197899 */ /* 0x000fe40008011419 */
[----:B------:R-:W-:Y:S02]  /*3680*/  ULOP3.LUT UR22, UR4, 0x3fff, URZ, 0xc0, !UPT ;  /* 0x00003fff04167892 */ /* 0x000fe4000f8ec0ff */
[----:B------:R-:W-:Y:S02]  /*3690*/  UISETP.LT.AND UP0, UPT, UR25, 0x1, UPT ;  /* 0x000000011900788c */ /* 0x000fe4000bf01270 */
[----:B------:R-:W-:Y:S02]  /*36a0*/  ULOP3.LUT UR21, UR5, 0x10000, URZ, 0xfc, !UPT ;  /* 0x0001000005157892 */ /* 0x000fe4000f8efcff */
[----:B------:R-:W-:Y:S02]  /*36b0*/  ULOP3.LUT UR22, UR22, 0x10000, URZ, 0xfc, !UPT ;  /* 0x0001000016167892 */ /* 0x000fe4000f8efcff */
[----:B------:R-:W-:Y:S01]  /*36c0*/  USEL UR31, UR25, 0x1, !UP0 ;  /* 0x00000001191f7887 */ /* 0x000fe2000c000000 */
[----:B------:R-:W-:Y:S01]  /*36d0*/  UMOV UR28, 0x0 ;  /* 0x00000000001c7882 */ /* 0x000fe20000000000 */
[----:B------:R-:W-:Y:S01]  /*36e0*/  UMOV UR29, 0x8100490 ;  /* 0x08100490001d7882 */ /* 0x000fe20000000000 */
[----:B------:R-:W-:Y:S01]  /*36f0*/  UMOV UR26, 0x0 ;  /* 0x00000000001a7882 */ /* 0x000fe20000000000 */
[----:B------:R-:W-:Y:S01]  /*3700*/  UMOV UR27, 0x8100490 ;  /* 0x08100490001b7882 */ /* 0x000fe20000000000 */
[----:B-1----:R-:W-:-:S15]  /*3710*/  R2UR UR32, R0 ;  /* 0x00000000002072ca */ /* 0x002fde00000e0000 */
.L_x_73:
[C---:B------:R-:W-:Y:S02]  /*3720*/  LEA R0, R8.reuse, UR17, 0x3 ;  /* 0x0000001108007c11 */ /* 0x040fe4000f8e18ff */
[----:B------:R-:W-:Y:S02]  /*3730*/  SHF.L.U32 R4, R3, 0x1f, RZ ;  /* 0x0000001f03047819 */ /* 0x000fe400000006ff */
[----:B------:R-:W-:Y:S02]  /*3740*/  LEA R5, R8, UR17, 0x4 ;  /* 0x0000001108057c11 */ /* 0x000fe4000f8e20ff */
[----:B------:R-:W1:Y:S02]  /*3750*/  SYNCS.PHASECHK.TRANS64.TRYWAIT P0, [R0+URZ+0x50], R4 ;  /* 0x00005004000075a7 */ /* 0x000e6400080011ff */
[----:B-1-3--:R-:W-:Y:S05]  /*3760*/  @!P0 BRA `(.L_x_66) ;  /* 0x00000038007c8947 */ /* 0x00afea0003800000 */
.L_x_128:
[----:B-1----:R-:W1:Y:S01]  /*3770*/  LDS.128 R4, [R5+0xe0] ;  /* 0x0000e00005047984 */ /* 0x002e620000000c00 */
[----:B------:R-:W-:Y:S02]  /*3780*/  VIADD R0, R0, 0x60 ;  /* 0x0000006000007836 */ /* 0x000fe40000000000 */
[----:B------:R-:W-:Y:S01]  /*3790*/  VIADD R8, R8, 0x1 ;  /* 0x0000000108087836 */ /* 0x000fe20000000000 */
[----:B------:R-:W-:Y:S01]  /*37a0*/  @!PT LDS RZ, [RZ] ;  /* 0x00000000fffff984 */ /* 0x000fe20000000800 */
[----:B------:R-:W-:Y:S01]  /*37b0*/  @!PT LDS RZ, [RZ] ;  /* 0x00000000fffff984 */ /* 0x000fe20000000800 */
[----:B------:R-:W-:Y:S01]  /*37c0*/  @!PT LDS RZ, [RZ] ;  /* 0x00000000fffff984 */ /* 0x000fe20000000800 */
[----:B------:R-:W-:Y:S01]  /*37d0*/  @!PT LDS RZ, [RZ] ;  /* 0x00000000fffff984 */ /* 0x000fe20000000800 */
[----:B------:R2:W-:Y:S06]  /*37e0*/  MEMBAR.ALL.CTA ;  /* 0x0000000000007992 */ /* 0x0005ec0000008000 */
[----:B--2---:R-:W2:Y:S01]  /*37f0*/  FENCE.VIEW.ASYNC.S ;  /* 0x00000000000073c6 */ /* 0x004ea20000000000 */
[----:B------:R-:W-:-:S04]  /*3800*/  PRMT R0, RZ, 0x654, R0 ;  /* 0x00000654ff007816 */ /* 0x000fc80000000000 */
[----:B--2---:R2:W-:Y:S01]  /*3810*/  SYNCS.ARRIVE.TRANS64.RED.A1T0 RZ, [R0+URZ], RZ ;  /* 0x000000ff00ff79a7 */ /* 0x0045e200081004ff */
[----:B-1----:R-:W-:Y:S01]  /*3820*/  LOP3.LUT P1, RZ, R6, 0x1, RZ, 0xc0, !PT ;  /* 0x0000000106ff7812 */ /* 0x002fe2000782c0ff */
[----:B--2---:R-:W-:-:S12]  /*3830*/  BRA.U UP3, `(.L_x_67) ;  /* 0x0000000103e07547 */ /* 0x004fd8000b800000 */
[----:B------:R-:W1:Y:S01]  /*3840*/  LDCU UR4, c[0x0][0x38c] ;  /* 0x00007180ff0477ac */ /* 0x000e620008000800 */
[----:B------:R-:W-:Y:S02]  /*3850*/  PLOP3.LUT P2, PT, PT, PT, PT, 0x80, 0x8 ;  /* 0x000000000008781c */ /* 0x000fe40003f4f070 */
[----:B------:R-:W-:Y:S01]  /*3860*/  SHF.L.U32 R4, R9, 0x1f, RZ ;  /* 0x0000001f09047819 */ /* 0x000fe200000006ff */
[----:B------:R-:W-:Y:S02]  /*3870*/  ULEA UR23, UR24, UR17, 0x3 ;  /* 0x0000001118177291 */ /* 0x000fe4000f8e18ff */
[----:B------:R-:W-:Y:S02]  /*3880*/  ULEA UR18, UR24, UR32, 0x5 ;  /* 0x0000002018127291 */ /* 0x000fe4000f8e28ff */
[----:B-1----:R-:W-:-:S06]  /*3890*/  UISETP.GE.AND UP0, UPT, UR4, 0x1, UPT ;  /* 0x000000010400788c */ /* 0x002fcc000bf06270 */
[----:B------:R-:W-:-:S05]  /*38a0*/  PLOP3.LUT P0, PT, PT, PT, UP0, 0x80, 0x8 ;  /* 0x000000000008781c */ /* 0x000fca0003f0f008 */
[----:B------:R-:W-:-:S08]  /*38b0*/  @UP0 ULEA UR4, UR15, UR17, 0x3 ;  /* 0x000000110f040291 */ /* 0x000fd0000f8e18ff */
[----:B------:R-:W-:-:S04]  /*38c0*/  @P0 SHF.L.U32 R0, R2, 0x1f, RZ ;  /* 0x0000001f02000819 */ /* 0x000fc800000006ff */
[----:B------:R1:W2:Y:S01]  /*38d0*/  @P0 SYNCS.PHASECHK.TRANS64.TRYWAIT P2, [UR4], R0 ;  /* 0x00000000ff0005a7 */ /* 0x0002a20008041104 */
[----:B------:R-:W3:Y:S02]  /*38e0*/  SYNCS.PHASECHK.TRANS64.TRYWAIT P0, [UR23+0x90], R4 ;  /* 0x00009004ff0075a7 */ /* 0x000ee40008001117 */
[----:B-123--:R-:W-:Y:S05]  /*38f0*/  @!P0 BRA `(.L_x_68) ;  /* 0x00000038002c8947 */ /* 0x00efea0003800000 */
.L_x_130:
[----:B------:R-:W-:Y:S01]  /*3900*/  UMOV UR19, UR14 ;  /* 0x0000000e00137c82 */ /* 0x000fe20008000000 */
[----:B------:R-:W-:Y:S05]  /*3910*/  BRA.U !UP0, `(.L_x_69) ;  /* 0x0000000108987547 */ /* 0x000fea000b800000 */
[----:B------:R-:W-:Y:S02]  /*3920*/  UIADD3 UR19, UPT, UPT, UR31, UR14, URZ ;  /* 0x0000000e1f137290 */ /* 0x000fe4000fffe0ff */
[----:B------:R-:W-:Y:S01]  /*3930*/  UPLOP3.LUT UP2, UPT, UPT, UPT, UPT, 0x40, 0x4 ;  /* 0x000000000004789c */ /* 0x000fe20003f4e870 */
[----:B------:R-:W-:Y:S01]  /*3940*/  UMOV UR16, UR25 ;  /* 0x0000001900107c82 */ /* 0x000fe20008000000 */
[----:B------:R-:W-:-:S09]  /*3950*/  UMOV UR6, UR15 ;  /* 0x0000000f00067c82 */ /* 0x000fd20008000000 */
.L_x_72:
[----:B--2---:R-:W-:Y:S01]  /*3960*/  ULEA UR5, UR6, UR17, 0x3 ;  /* 0x0000001106057291 */ /* 0x004fe2000f8e18ff */
[----:B---3--:R-:W-:Y:S11]  /*3970*/  @P2 BRA `(.L_x_70) ;  /* 0x00000000000c2947 */ /* 0x008ff60003800000 */
[----:B-1----:R-:W-:Y:S04]  /*3980*/  SHF.L.U32 R4, R2, 0x1f, RZ ;  /* 0x0000001f02047819 */ /* 0x002fe800000006ff */
[----:B------:R-:W1:Y:S02]  /*3990*/  SYNCS.PHASECHK.TRANS64.TRYWAIT P0, [UR5], R4 ;  /* 0x00000004ff0075a7 */ /* 0x000e640008001105 */
[----:B-1----:R-:W-:Y:S05]  /*39a0*/  @!P0 BRA `(.L_x_71) ;  /* 0x0000003800188947 */ /* 0x002fea0003800000 */
.L_x_70:
[----:B------:R-:W-:Y:S01]  /*39b0*/  UISETP.NE.AND UP0, UPT, UR16, 0x1, UPT ;  /* 0x000000011000788c */ /* 0x000fe2000bf05270 */
[----:B------:R-:W-:Y:S01]  /*39c0*/  PLOP3.LUT P2, PT, PT, PT, PT, 0x80, 0x8 ;  /* 0x000000000008781c */ /* 0x000fe20003f4f070 */
[----:B------:R-:W-:Y:S02]  /*39d0*/  UIADD3 UR4, UPT, UPT, UR6, 0x1, URZ ;  /* 0x0000000106047890 */ /* 0x000fe4000fffe0ff */
[----:B------:R-:W-:Y:S02]  /*39e0*/  ULEA UR12, UR6, UR22, 0x7 ;  /* 0x00000016060c7291 */ /* 0x000fe4000f8e38ff */
[----:B------:R-:W-:Y:S01]  /*39f0*/  UISETP.NE.AND UP1, UPT, UR4, 0x3, UPT ;  /* 0x000000030400788c */ /* 0x000fe2000bf25270 */
[----:B------:R-:W-:Y:S01]  /*3a00*/  PLOP3.LUT P0, PT, PT, PT, UP0, 0x80, 0x8 ;  /* 0x000000000008781c */ /* 0x000fe20003f0f008 */
[----:B------:R-:W-:Y:S02]  /*3a10*/  UIADD3 UR10, UPT, UPT, UR12, 0x2, URZ ;  /* 0x000000020c0a7890 */ /* 0x000fe4000fffe0ff */
[----:B------:R-:W-:Y:S02]  /*3a20*/  USEL UR7, URZ, 0x1, UP1 ;  /* 0x00000001ff077887 */ /* 0x000fe40008800000 */
[----:B------:R-:W-:Y:S02]  /*3a30*/  USEL UR15, UR4, URZ, UP1 ;  /* 0x000000ff040f7287 */ /* 0x000fe40008800000 */
[----:B------:R-:W-:Y:S02]  /*3a40*/  UIADD3 UR14, UPT, UPT, UR14, 0x1, URZ ;  /* 0x000000010e0e7890 */ /* 0x000fe4000fffe0ff */
[----:B------:R-:W-:Y:S01]  /*3a50*/  @UP0 ULEA UR4, UR15, UR17, 0x3 ;  /* 0x000000110f040291 */ /* 0x000fe2000f8e18ff */
[----:B------:R-:W-:Y:S01]  /*3a60*/  LOP3.LUT R2, R2, UR7, RZ, 0x3c, !PT ;  /* 0x0000000702027c12 */ /* 0x000fe2000f8e3cff */
[----:B------:R-:W-:Y:S01]  /*3a70*/  UIADD3 UR7, UPT, UPT, UR5, 0x18, URZ ;  /* 0x0000001805077890 */ /* 0x000fe2000fffe0ff */
[----:B------:R-:W-:Y:S02]  /*3a80*/  UMOV UR13, 0x80004020 ;  /* 0x80004020000d7882 */ /* 0x000fe40000000000 */
[----:B-1----:R-:W-:Y:S01]  /*3a90*/  @P0 SHF.L.U32 R0, R2, 0x1f, RZ ;  /* 0x0000001f02000819 */ /* 0x002fe200000006ff */
[----:B------:R-:W-:Y:S01]  /*3aa0*/  UMOV UR5, 0x80004020 ;  /* 0x8000402000057882 */ /* 0x000fe20000000000 */
[----:B------:R-:W-:Y:S01]  /*3ab0*/  UMOV UR11, 0x80004020 ;  /* 0x80004020000b7882 */ /* 0x000fe20000000000 */
[----:B------:R-:W-:Y:S01]  /*3ac0*/  UMOV UR9, 0x80004020 ;  /* 0x8000402000097882 */ /* 0x000fe20000000000 */
[----:B------:R2:W3:Y:S01]  /*3ad0*/  @P0 SYNCS.PHASECHK.TRANS64.TRYWAIT P2, [UR4], R0 ;  /* 0x00000000ff0005a7 */ /* 0x0004e20008041104 */
[----:B------:R-:W-:Y:S02]  /*3ae0*/  ULEA UR4, UR6, UR21, 0x8 ;  /* 0x0000001506047291 */ /* 0x000fe4000f8e40ff */
[----:B------:R-:W-:Y:S02]  /*3af0*/  UISETP.NE.AND UP0, UPT, UR14, UR19, UPT ;  /* 0x000000130e00728c */ /* 0x000fe4000bf05270 */
[----:B------:R-:W-:Y:S02]  /*3b00*/  UIADD3 UR8, UPT, UPT, UR4, 0x2, URZ ;  /* 0x0000000204087890 */ /* 0x000fe4000fffe0ff */
[----:B------:R-:W-:Y:S01]  /*3b10*/  UIADD3 UR16, UPT, UPT, UR16, -0x1, URZ ;  /* 0xffffffff10107890 */ /* 0x000fe2000fffe0ff */
[----:B------:R-:W-:Y:S02]  /*3b20*/  UMOV UR6, UR15 ;  /* 0x0000000f00067c82 */ /* 0x000fe40008000000 */
[----:B------:R2:W-:Y:S01]  /*3b30*/  UTCQMMA.2CTA gdesc[UR4], gdesc[UR12], tmem[UR18], tmem[UR28], idesc[UR29], UP2 ;  /* 0x00ff1c0c040075ea */ /* 0x0005e20009200312 */
[----:B------:R-:W-:Y:S03]  /*3b40*/  UPLOP3.LUT UP2, UPT, UPT, UPT, UPT, 0x80, 0x8 ;  /* 0x000000000008789c */ /* 0x000fe60003f4f070 */
[----:B------:R2:W-:Y:S01]  /*3b50*/  UTCQMMA.2CTA gdesc[UR8], gdesc[UR10], tmem[UR18], tmem[UR26], idesc[UR27], UPT ;  /* 0x00ff1a0a080075ea */ /* 0x0005e2000ba00312 */
[----:B------:R2:W-:Y:S01]  /*3b60*/  UTCBAR.2CTA.MULTICAST [UR7], URZ, UR20 ;  /* 0x000000ff070073e9 */ /* 0x0005e20008200814 */
[----:B------:R-:W-:Y:S06]  /*3b70*/  BRA.U UP0, `(.L_x_72) ;  /* 0xfffffffd00787547 */ /* 0x000fec000b83ffff */
.L_x_69:
[----:B--2---:R-:W-:Y:S01]  /*3b80*/  UIADD3 UR4, UPT, UPT, UR23, 0x70, URZ ;  /* 0x0000007017047890 */ /* 0x004fe2000fffe0ff */
[----:B------:R-:W-:-:S08]  /*3b90*/  UMOV UR14, UR19 ;  /* 0x00000013000e7c82 */ /* 0x000fd00008000000 */
[----:B------:R2:W-:Y:S01]  /*3ba0*/  UTCBAR.2CTA.MULTICAST [UR4], URZ, UR30 ;  /* 0x000000ff040073e9 */ /* 0x0005e2000820081e */
[----:B------:R-:W-:Y:S02]  /*3bb0*/  NOP ;  /* 0x0000000000007918 */ /* 0x000fe40000000000 */
.L_x_67:
[----:B--2---:R-:W-:Y:S01]  /*3bc0*/  UIADD3 UR4, UPT, UPT, UR24, 0x1, URZ ;  /* 0x0000000118047890 */ /* 0x004fe2000fffe0ff */
[----:B------:R-:W-:-:S03]  /*3bd0*/  ISETP.NE.AND P0, PT, R8, 0x2, PT ;  /* 0x000000020800780c */ /* 0x000fc60003f05270 */
[----:B------:R-:W-:Y:S01]  /*3be0*/  UISETP.NE.AND UP0, UPT, UR4, 0x4, UPT ;  /* 0x000000040400788c */ /* 0x000fe2000bf05270 */
[----:B-1----:R-:W-:Y:S02]  /*3bf0*/  SEL R0, RZ, 0x1, P0 ;  /* 0x00000001ff007807 */ /* 0x002fe40000000000 */
[----:B------:R-:W-:Y:S01]  /*3c00*/  SEL R8, R8, RZ, P0 ;  /* 0x000000ff08087207 */ /* 0x000fe20000000000 */
[----:B------:R-:W-:Y:S01]  /*3c10*/  USEL UR5, URZ, 0x1, UP0 ;  /* 0x00000001ff057887 */ /* 0x000fe20008000000 */
[----:B------:R-:W-:Y:S01]  /*3c20*/  LOP3.LUT R3, R3, R0, RZ, 0x3c, !PT ;  /* 0x0000000003037212 */ /* 0x000fe200078e3cff */
[----:B------:R-:W-:-:S04]  /*3c30*/  USEL UR24, UR4, URZ, UP0 ;  /* 0x000000ff04187287 */ /* 0x000fc80008000000 */
[----:B------:R-:W-:Y:S01]  /*3c40*/  LOP3.LUT R9, R9, UR5, RZ, 0x3c, !PT ;  /* 0x0000000509097c12 */ /* 0x000fe2000f8e3cff */
[----:B------:R-:W-:Y:S07]  /*3c50*/  @P1 BRA `(.L_x_73) ;  /* 0xfffffff800b01947 */ /* 0x000fee000383ffff */
[----:B------:R-:W1:Y:S01]  /*3c60*/  S2UR UR8, SR_CgaCtaId ;  /* 0x00000000000879c3 */ /* 0x000e620000008800 */
[----:B------:R-:W-:Y:S01]  /*3c70*/  ELECT P0, URZ, PT ;  /* 0x0000000000ff782f */ /* 0x000fe20003800000 */
[----:B------:R-:W-:Y:S01]  /*3c80*/  HFMA2 R0, -RZ, RZ, 0, 5.9604644775390625e-08 ;  /* 0x00000001ff007431 */ /* 0x000fe200000001ff */
[----:B------:R-:W-:-:S05]  /*3c90*/  UMOV UR4, 0x40 ;  /* 0x0000004000047882 */ /* 0x000fca0000000000 */
[----:B------:R-:W-:Y:S01]  /*3ca0*/  UVIRTCOUNT.DEALLOC.SMPOOL 0x80 ;  /* 0x000000800000784c */ /* 0x000fe20000000000 */
[----:B------:R-:W-:Y:S02]  /*3cb0*/  UISETP.NE.AND UP1, UPT, UR33, URZ, UPT ;  /* 0x000000ff2100728c */ /* 0x000fe4000bf25270 */
[----:B-1----:R-:W-:-:S09]  /*3cc0*/  ULEA UR8, UR8, UR4, 0x18 ;  /* 0x0000000408087291 */ /* 0x002fd2000f8ec0ff */
[----:B------:R1:W-:Y:S01]  /*3cd0*/  @P0 STS.U8 [UR8+0x1c], R0 ;  /* 0x00001c00ff000988 */ /* 0x0003e20008000008 */
[----:B------:R-:W-:Y:S05]  /*3ce0*/  BRA.U UP1, `(.L_x_74) ;  /* 0x0000000101a07547 */ /* 0x000fea000b800000 */
[----:B------:R-:W-:Y:S01]  /*3cf0*/  UIADD3 UR7, UPT, UPT, UR17, 0x90, URZ ;  /* 0x0000009011077890 */ /* 0x000fe2000fffe0ff */
[----:B------:R-:W-:-:S03]  /*3d00*/  SHF.L.U32 R2, R9, 0x1f, RZ ;  /* 0x0000001f09027819 */ /* 0x000fc600000006ff */
[----:B------:R-:W-:-:S09]  /*3d10*/  ULEA UR4, UR24, UR7, 0x3 ;  /* 0x0000000718047291 */ /* 0x000fd2000f8e18ff */
[----:B------:R-:W2:Y:S02]  /*3d20*/  SYNCS.PHASECHK.TRANS64.TRYWAIT P0, [UR4], R2 ;  /* 0x00000002ff0075a7 */ /* 0x000ea40008001104 */
[----:B--2---:R-:W-:Y:S05]  /*3d30*/  @!P0 BRA `(.L_x_75) ;  /* 0x00000034004c8947 */ /* 0x004fea0003800000 */
.L_x_133:
[----:B------:R-:W-:-:S04]  /*3d40*/  UIADD3 UR4, UPT, UPT, UR24, 0x1, URZ ;  /* 0x0000000118047890 */ /* 0x000fc8000fffe0ff */
[----:B------:R-:W-:-:S04]  /*3d50*/  UISETP.NE.AND UP0, UPT, UR4, 0x4, UPT ;  /* 0x000000040400788c */ /* 0x000fc8000bf05270 */
[----:B------:R-:W-:Y:S02]  /*3d60*/  USEL UR6, URZ, 0x1, UP0 ;  /* 0x00000001ff067887 */ /* 0x000fe40008000000 */
[----:B------:R-:W-:-:S04]  /*3d70*/  USEL UR4, UR4, URZ, UP0 ;  /* 0x000000ff04047287 */ /* 0x000fc80008000000 */
[----:B------:R-:W-:Y:S01]  /*3d80*/  ULEA UR5, UR4, UR7, 0x3 ;  /* 0x0000000704057291 */ /* 0x000fe2000f8e18ff */
[----:B-1----:R-:W-:-:S04]  /*3d90*/  LOP3.LUT R2, R9, UR6, RZ, 0x3c, !PT ;  /* 0x0000000609027c12 */ /* 0x002fc8000f8e3cff */
[----:B------:R-:W-:-:S04]  /*3da0*/  SHF.L.U32 R3, R2, 0x1f, RZ ;  /* 0x0000001f02037819 */ /* 0x000fc800000006ff */
[----:B------:R-:W1:Y:S02]  /*3db0*/  SYNCS.PHASECHK.TRANS64.TRYWAIT P0, [UR5], R3 ;  /* 0x00000003ff0075a7 */ /* 0x000e640008001105 */
[----:B-1----:R-:W-:Y:S05]  /*3dc0*/  @!P0 BRA `(.L_x_76) ;  /* 0x0000003400408947 */ /* 0x002fea0003800000 */
.L_x_135:
        /* <DEDUP_REMOVED lines=9> */
.L_x_137:
[----:B------:R-:W-:-:S04]  /*3e60*/  UIADD3 UR4, UPT, UPT, UR4, 0x1, URZ ;  /* 0x0000000104047890 */ /* 0x000fc8000fffe0ff */
[----:B------:R-:W-:-:S04]  /*3e70*/  UISETP.NE.AND UP0, UPT, UR4, 0x4, UPT ;  /* 0x000000040400788c */ /* 0x000fc8000bf05270 */
[----:B------:R-:W-:Y:S02]  /*3e80*/  USEL UR5, URZ, 0x1, UP0 ;  /* 0x00000001ff057887 */ /* 0x000fe40008000000 */
[----:B------:R-:W-:-:S04]  /*3e90*/  USEL UR4, UR4, URZ, UP0 ;  /* 0x000000ff04047287 */ /* 0x000fc80008000000 */
[----:B------:R-:W-:Y:S01]  /*3ea0*/  ULEA UR4, UR4, UR7, 0x3 ;  /* 0x0000000704047291 */ /* 0x000fe2000f8e18ff */
[----:B------:R-:W-:-:S04]  /*3eb0*/  LOP3.LUT R2, R2, UR5, RZ, 0x3c, !PT ;  /* 0x0000000502027c12 */ /* 0x000fc8000f8e3cff */
[----:B------:R-:W-:Y:S01]  /*3ec0*/  SHF.L.U32 R2, R2, 0x1f, RZ ;  /* 0x0000001f02027819 */ /* 0x000fe200000006ff */
[----:B-1----:R-:W-:-:S04]  /*3ed0*/  IMAD.U32 R0, RZ, RZ, UR4 ;  /* 0x00000004ff007e24 */ /* 0x002fc8000f8e00ff */
[----:B------:R1:W2:Y:S03]  /*3ee0*/  SYNCS.PHASECHK.TRANS64.TRYWAIT P0, [R0+URZ], R2 ;  /* 0x00000002000075a7 */ /* 0x0002a600080011ff */
[----:B--2---:R-:W-:Y:S05]  /*3ef0*/  @!P0 NANOSLEEP.SYNCS 0x989680 ;  /* 0x009896800000895d */ /* 0x004fea0003900000 */
[----:B------:R-:W2:Y:S02]  /*3f00*/  @!P0 SYNCS.PHASECHK.TRANS64 P0, [R0+URZ], R2 ;  /* 0x00000002000085a7 */ /* 0x000ea400080010ff */
[----:B--2---:R-:W-:Y:S05]  /*3f10*/  @P0 BRA `(.L_x_78) ;  /* 0x0000000000200947 */ /* 0x004fea0003800000 */
.L_x_79:
[----:B--2---:R2:W4:Y:S02]  /*3f20*/  SYNCS.PHASECHK.TRANS64.TRYWAIT P0, [R0+URZ], R2 ;  /* 0x00000002000075a7 */ /* 0x00452400080011ff */
[----:B----4-:R-:W-:Y:S05]  /*3f30*/  @!P0 NANOSLEEP.SYNCS 0x989680 ;  /* 0x009896800000895d */ /* 0x010fea0003900000 */
[----:B------:R-:W4:Y:S02]  /*3f40*/  @!P0 SYNCS.PHASECHK.TRANS64 P0, [R0+URZ], R2 ;  /* 0x00000002000085a7 */ /* 0x000f2400080010ff */
[----:B----4-:R-:W-:Y:S05]  /*3f50*/  @!P0 BRA `(.L_x_79) ;  /* 0xfffffffc00f08947 */ /* 0x010fea000383ffff */
[----:B------:R-:W-:Y:S05]  /*3f60*/  BRA `(.L_x_78) ;  /* 0x00000000000c7947 */ /* 0x000fea0003800000 */
.L_x_74:
[----:B------:R-:W-:-:S04]  /*3f70*/  UIADD3 UR4, UPT, UPT, UR17, 0xd0, URZ ;  /* 0x000000d011047890 */ /* 0x000fc8000fffe0ff */
[----:B------:R-:W-:-:S09]  /*3f80*/  UPRMT UR4, UR35, 0x654, UR4 ;  /* 0x0000065423047896 */ /* 0x000fd20008000004 */
[----:B------:R-:W-:Y:S03]  /*3f90*/  SYNCS.ARRIVE.TRANS64.RED.A1T0 RZ, [UR4], RZ ;  /* 0x000000ffffff79a7 */ /* 0x000fe60008100404 */
.L_x_78:
[----:B-12---:R-:W-:Y:S01]  /*3fa0*/  SHF.L.U32 R2, RZ, 0x1f, RZ ;  /* 0x0000001fff027819 */ /* 0x006fe200000006ff */
[----:B------:R-:W-:Y:S01]  /*3fb0*/  UIADD3 UR4, UPT, UPT, UR17, 0xd0, URZ ;  /* 0x000000d011047890 */ /* 0x000fe2000fffe0ff */
[----:B------:R-:W-:Y:S02]  /*3fc0*/  PLOP3.LUT P0, PT, PT, PT, UP1, 0x80, 0x8 ;  /* 0x000000000008781c */ /* 0x000fe40003f0f018 */
[----:B------:R-:W1:Y:S02]  /*3fd0*/  SYNCS.PHASECHK.TRANS64.TRYWAIT P1, [UR17+0xd0], R2 ;  /* 0x0000d002ff0075a7 */ /* 0x000e640008021111 */
[----:B-1----:R-:W-:Y:S09]  /*3fe0*/  @!P1 BRA `(.L_x_80) ;  /* 0x0000003000e89947 */ /* 0x002ff20003800000 */
.L_x_139:
[----:B------:R-:W-:Y:S01]  /*3ff0*/  @!UP1 UPRMT UR4, UR35, 0x654, UR4 ;  /* 0x0000065423049896 */ /* 0x000fe20008000004 */
[----:B------:R-:W-:Y:S01]  /*4000*/  UMOV UR5, 0xffff ;  /* 0x0000ffff00057882 */ /* 0x000fe20000000000 */
[----:B------:R-:W-:-:S07]  /*4010*/  UMOV UR6, 0x1 ;  /* 0x0000000100067882 */ /* 0x000fce0000000000 */
[----:B------:R-:W-:Y:S01]  /*4020*/  @!P0 SYNCS.ARRIVE.TRANS64.RED.A1T0 RZ, [UR4], RZ ;  /* 0x000000ffffff89a7 */ /* 0x000fe20008100404 */
[----:B------:R-:W-:Y:S01]  /*4030*/  NOP ;  /* 0x0000000000007918 */ /* 0x000fe20000000000 */
[----:B-1----:R-:W1:Y:S01]  /*4040*/  LDS R0, [UR8+0x14] ;  /* 0x00001408ff007984 */ /* 0x002e620008000800 */
[----:B------:R-:W-:-:S04]  /*4050*/  ULOP3.LUT UR4, UR32, 0xffff, URZ, 0xc0, !UPT ;  /* 0x0000ffff20047892 */ /* 0x000fc8000f8ec0ff */
[----:B------:R-:W-:-:S04]  /*4060*/  USHF.R.U32.HI UR4, URZ, 0x5, UR4 ;  /* 0x00000005ff047899 */ /* 0x000fc80008011604 */
[----:B------:R-:W-:Y:S02]  /*4070*/  USHF.L.U32 UR5, UR5, UR4, URZ ;  /* 0x0000000405057299 */ /* 0x000fe400080006ff */
[----:B------:R-:W-:-:S04]  /*4080*/  USHF.L.U32 UR4, UR6, UR4, URZ ;  /* 0x0000000406047299 */ /* 0x000fc800080006ff */
[----:B-1----:R-:W-:-:S04]  /*4090*/  LOP3.LUT R0, R0, UR5, RZ, 0xc0, !PT ;  /* 0x0000000500007c12 */ /* 0x002fc8000f8ec0ff */
[----:B------:R-:W-:-:S13]  /*40a0*/  ISETP.NE.AND P0, PT, R0, UR5, PT ;  /* 0x0000000500007c0c */ /* 0x000fda000bf05270 */
[----:B------:R-:W-:Y:S05]  /*40b0*/  @P0 BRA `(.L_x_81) ;  /* 0x0000000000580947 */ /* 0x000fea0003800000 */
[----:B------:R-:W1:Y:S02]  /*40c0*/  LDS R0, [UR8+0x18] ;  /* 0x00001808ff007984 */ /* 0x000e640008000800 */
[----:B-1----:R-:W-:-:S04]  /*40d0*/  LOP3.LUT R0, R0, UR4, RZ, 0xc0, !PT ;  /* 0x0000000400007c12 */ /* 0x002fc8000f8ec0ff */
[----:B------:R-:W-:-:S13]  /*40e0*/  ISETP.NE.AND P0, PT, R0, UR4, PT ;  /* 0x0000000400007c0c */ /* 0x000fda000bf05270 */
[----:B------:R-:W-:Y:S05]  /*40f0*/  @P0 BRA `(.L_x_82) ;  /* 0x00000000003c0947 */ /* 0x000fea0003800000 */
[----:B------:R-:W1:Y:S01]  /*4100*/  S2R R2, SR_LANEID ;  /* 0x0000000000027919 */ /* 0x000e620000000000 */
[----:B------:R-:W-:-:S06]  /*4110*/  ULOP3.LUT UR5, URZ, UR5, URZ, 0x33, !UPT ;  /* 0x00000005ff057292 */ /* 0x000fcc000f8e33ff */
[----:B------:R-:W-:-:S04]  /*4120*/  IMAD.U32 R0, RZ, RZ, UR5 ;  /* 0x00000005ff007e24 */ /* 0x000fc8000f8e00ff */
[----:B------:R2:W4:Y:S02]  /*4130*/  REDUX UR7, R0 ;  /* 0x00000000000773c4 */ /* 0x0005240000000000 */
[----:B------:R1:W-:Y:S01]  /*4140*/  UTCATOMSWS.AND URZ, UR5 ;  /* 0x0000000500ff79e3 */ /* 0x0003e20008000000 */
[----:B--2---:R-:W-:Y:S01]  /*4150*/  LOP3.LUT R0, RZ, UR4, RZ, 0x33, !PT ;  /* 0x00000004ff007c12 */ /* 0x004fe2000f8e33ff */
[----:B------:R-:W-:Y:S02]  /*4160*/  VOTEU.ANY UR4, UPT, PT ;  /* 0x0000000000047886 */ /* 0x000fe400038e0100 */
[----:B------:R-:W-:Y:S02]  /*4170*/  UFLO.U32 UR4, UR4 ;  /* 0x00000004000472bd */ /* 0x000fe400080e0000 */
[----:B------:R-:W2:Y:S04]  /*4180*/  REDUX UR6, R0 ;  /* 0x00000000000673c4 */ /* 0x000ea80000000000 */
[----:B-1----:R-:W-:-:S02]  /*4190*/  ISETP.EQ.U32.AND P0, PT, R2, UR4, PT ;  /* 0x0000000402007c0c */ /* 0x002fc4000bf02070 */
[----:B----4-:R-:W-:-:S11]  /*41a0*/  MOV R2, UR7 ;  /* 0x0000000700027c02 */ /* 0x010fd60008000f00 */
[----:B------:R1:W-:Y:S01]  /*41b0*/  @P0 ATOMS.AND RZ, [UR8+0x14], R2 ;  /* 0x00001402ffff098c */ /* 0x0003e2000a800008 */
[----:B--2---:R-:W-:-:S05]  /*41c0*/  IMAD.U32 R0, RZ, RZ, UR6 ;  /* 0x00000006ff007e24 */ /* 0x004fca000f8e00ff */
[----:B------:R1:W-:Y:S01]  /*41d0*/  @P0 ATOMS.AND RZ, [UR8+0x18], R0 ;  /* 0x00001800ffff098c */ /* 0x0003e2000a800008 */
[----:B------:R-:W-:Y:S05]  /*41e0*/  BRA `(.L_x_83) ;  /* 0x0000000000147947 */ /* 0x000fea0003800000 */
.L_x_82:
[----:B------:R-:W-:Y:S02]  /*41f0*/  MOV R2, 0x4210 ;  /* 0x0000421000027802 */ /* 0x000fe40000000f00 */
[----:B---3-5:R-:W-:Y:S05]  /*4200*/  CALL.REL.NOINC `($__internal_0_$__cuda_sm10x_tcgen05_guardrail_trap_col_being_dealloced_not_returned_by_alloc) ;  /* 0x0000003000fc7944 */ /* 0x028fea0003c00000 */
[----:B------:R-:W-:Y:S05]  /*4210*/  BRA `(.L_x_83) ;  /* 0x0000000000087947 */ /* 0x000fea0003800000 */
.L_x_81:
[----:B------:R-:W-:Y:S02]  /*4220*/  MOV R2, 0x4240 ;  /* 0x0000424000027802 */ /* 0x000fe40000000f00 */
[----:B---3-5:R-:W-:Y:S05]  /*4230*/  CALL.REL.NOINC `($__internal_2_$__cuda_sm10x_tcgen05_guardrail_trap_unallocated_columns_being_dealloced) ;  /* 0x0000003400087944 */ /* 0x028fea0003c00000 */
.L_x_83:
[----:B------:R-:W-:Y:S01]  /*4240*/  NOP ;  /* 0x0000000000007918 */ /* 0x000fe20000000000 */
[----:B------:R-:W-:Y:S05]  /*4250*/  EXIT ;  /* 0x000000000000794d */ /* 0x000fea0003800000 */
.L_x_54:
[----:B------:R-:W-:-:S09]  /*4260*/  UISETP.NE.OR UP0, UPT, UR13, 0x3, !UP3 ;  /* 0x000000030d00788c */ /* 0x000fd2000df05670 */
[----:B------:R-:W-:Y:S05]  /*4270*/  BRA.U UP0, `(.L_x_84) ;  /* 0x0000000d000c7547 */ /* 0x000fea000b800000 */
[----:B------:R-:W1:Y:S01]  /*4280*/  S2UR UR10, SR_CgaCtaId ;  /* 0x00000000000a79c3 */ /* 0x000e620000008800 */
[----:B------:R-:W2:Y:S01]  /*4290*/  LDCU UR26, c[0x0][0x370] ;  /* 0x00006e00ff1a77ac */ /* 0x000ea20008000800 */
[----:B------:R-:W-:Y:S02]  /*42a0*/  HFMA2 R13, -RZ, RZ, 0, 0 ;  /* 0x00000000ff0d7431 */ /* 0x000fe400000001ff */
[----:B------:R-:W-:Y:S01]  /*42b0*/  IMAD.MOV.U32 R15, RZ, RZ, 0x1 ;  /* 0x00000001ff0f7424 */ /* 0x000fe200078e00ff */
[----:B------:R-:W-:Y:S01]  /*42c0*/  MOV R12, 0x1000 ;  /* 0x00001000000c7802 */ /* 0x000fe20000000f00 */
[----:B------:R-:W2:Y:S01]  /*42d0*/  LDCU.128 UR28, c[0x0][0xb10] ;  /* 0x00016200ff1c77ac */ /* 0x000ea20008000c00 */
[----:B------:R-:W-:Y:S01]  /*42e0*/  IMAD.MOV.U32 R14, RZ, RZ, RZ ;  /* 0x000000ffff0e7224 */ /* 0x000fe200078e00ff */
[----:B------:R-:W3:Y:S01]  /*42f0*/  LDC.64 R16, c[0x0][0x348] ;  /* 0x0000d200ff107b82 */ /* 0x000ee20000000a00 */
[----:B------:R-:W4:Y:S01]  /*4300*/  LDCU UR25, c[0x0][0x374] ;  /* 0x00006e80ff1977ac */ /* 0x000f220008000800 */
[----:B------:R-:W1:Y:S06]  /*4310*/  LDCU UR16, c[0x0][0xb0c] ;  /* 0x00016180ff1077ac */ /* 0x000e6c0008000800 */
[----:B------:R-:W3:Y:S01]  /*4320*/  LDC.64 R2, c[0x0][0x888] ;  /* 0x00022200ff027b82 */ /* 0x000ee20000000a00 */
[----:B------:R-:W1:Y:S01]  /*4330*/  LDCU UR35, c[0x0][0xb20] ;  /* 0x00016400ff2377ac */ /* 0x000e620008000800 */
[----:B------:R-:W1:Y:S06]  /*4340*/  LDCU UR4, c[0x0][0xb30] ;  /* 0x00016600ff0477ac */ /* 0x000e6c0008000800 */
[----:B------:R-:W3:Y:S01]  /*4350*/  LDC.64 R4, c[0x0][0x890] ;  /* 0x00022400ff047b82 */ /* 0x000ee20000000a00 */
[----:B------:R-:W-:Y:S01]  /*4360*/  UMOV UR17, 0x400 ;  /* 0x0000040000117882 */ /* 0x000fe20000000000 */
[----:B--2---:R-:W-:-:S02]  /*4370*/  UIMAD.WIDE.U32 UR6, UR26, UR28, URZ ;  /* 0x0000001c1a0672a5 */ /* 0x004fc4000f8e00ff */
[----:B----4-:R-:W-:Y:S02]  /*4380*/  UIMAD.WIDE.U32 UR8, UR25, UR31, URZ ;  /* 0x0000001f190872a5 */ /* 0x010fe4000f8e00ff */
[----:B-1----:R-:W-:Y:S02]  /*4390*/  ULEA UR17, UR10, UR17, 0x18 ;  /* 0x000000110a117291 */ /* 0x002fe4000f8ec0ff */
[----:B------:R-:W-:Y:S02]  /*43a0*/  UPLOP3.LUT UP3, UPT, UPT, UPT, UPT, 0x40, 0x4 ;  /* 0x000000000004789c */ /* 0x000fe40003f6e870 */
[----:B------:R-:W-:Y:S01]  /*43b0*/  UIADD3 UR27, UPT, UPT, UR17, 0x30, URZ ;  /* 0x00000030111b7890 */ /* 0x000fe2000fffe0ff */
[----:B------:R-:W-:Y:S01]  /*43c0*/  UMOV UR6, UR7 ;  /* 0x0000000700067c82 */ /* 0x000fe20008000000 */
[----:B------:R-:W-:Y:S01]  /*43d0*/  UMOV UR32, UR9 ;  /* 0x0000000900207c82 */ /* 0x000fe20008000000 */
[----:B------:R-:W-:Y:S02]  /*43e0*/  UISETP.GE.AND UP0, UPT, UR40, 0x1, UPT ;  /* 0x000000012800788c */ /* 0x000fe4000bf06270 */
[----:B------:R-:W-:Y:S01]  /*43f0*/  UISETP.NE.AND UP4, UPT, UR40, 0x1, UPT ;  /* 0x000000012800788c */ /* 0x000fe2000bf85270 */
[----:B------:R-:W1:Y:S01]  /*4400*/  LDCU.64 UR14, c[0x0][0xb28] ;  /* 0x00016500ff0e77ac */ /* 0x000e620008000a00 */
[----:B------:R-:W-:-:S02]  /*4410*/  UISETP.NE.AND UP6, UPT, UR16, 0x1, UPT ;  /* 0x000000011000788c */ /* 0x000fc4000bfc5270 */
[----:B------:R-:W-:Y:S02]  /*4420*/  UISETP.NE.AND UP5, UPT, UR30, 0x1, UPT ;  /* 0x000000011e00788c */ /* 0x000fe4000bfa5270 */
[----:B------:R-:W-:Y:S02]  /*4430*/  UPRMT UR27, UR10, 0x654, UR27 ;  /* 0x000006540a1b7896 */ /* 0x000fe4000800001b */
[----:B------:R-:W-:Y:S02]  /*4440*/  USHF.R.U32.HI UR33, URZ, UR29, UR6 ;  /* 0x0000001dff217299 */ /* 0x000fe40008011606 */
[----:B------:R-:W-:Y:S02]  /*4450*/  USHF.R.U32.HI UR32, URZ, UR35, UR32 ;  /* 0x00000023ff207299 */ /* 0x000fe40008011620 */
[----:B------:R-:W-:-:S11]  /*4460*/  UISETP.NE.AND UP2, UPT, UR4, 0x1, UPT ;  /* 0x000000010400788c */ /* 0x000fd6000bf45270 */
.L_x_92:
[C---:B------:R-:W-:Y:S02]  /*4470*/  LEA R7, R14.reuse, UR17, 0x3 ;  /* 0x000000110e077c11 */ /* 0x040fe4000f8e18ff */
[----:B------:R-:W-:Y:S02]  /*4480*/  SHF.L.U32 R0, R13, 0x1f, RZ ;  /* 0x0000001f0d007819 */ /* 0x000fe400000006ff */
[----:B------:R-:W-:Y:S02]  /*4490*/  LEA R8, R14, UR17, 0x4 ;  /* 0x000000110e087c11 */ /* 0x000fe4000f8e20ff */
[----:B--2---:R-:W2:Y:S02]  /*44a0*/  SYNCS.PHASECHK.TRANS64.TRYWAIT P0, [R7+URZ+0x50], R0 ;  /* 0x00005000070075a7 */ /* 0x004ea400080011ff */
[----:B--2---:R-:W-:Y:S05]  /*44b0*/  @!P0 BRA `(.L_x_85) ;  /* 0x0000002c00cc8947 */ /* 0x004fea0003800000 */
.L_x_140:
[----:B------:R-:W4:Y:S01]  /*44c0*/  LDS.128 R8, [R8+0xe0] ;  /* 0x0000e00008087984 */ /* 0x000f220000000c00 */
[----:B------:R-:W-:Y:S01]  /*44d0*/  UISETP.GE.AND UP0, UPT, UR40, 0x1, UPT ;  /* 0x000000012800788c */ /* 0x000fe2000bf06270 */
[----:B------:R-:W-:Y:S01]  /*44e0*/  @!PT LDS RZ, [RZ] ;  /* 0x00000000fffff984 */ /* 0x000fe20000000800 */
[----:B------:R-:W-:Y:S01]  /*44f0*/  @!PT LDS RZ, [RZ] ;  /* 0x00000000fffff984 */ /* 0x000fe20000000800 */
[----:B------:R-:W-:Y:S01]  /*4500*/  @!PT LDS RZ, [RZ] ;  /* 0x00000000fffff984 */ /* 0x000fe20000000800 */
[----:B------:R-:W-:Y:S01]  /*4510*/  @!PT LDS RZ, [RZ] ;  /* 0x00000000fffff984 */ /* 0x000fe20000000800 */
[----:B------:R1:W-:Y:S06]  /*4520*/  MEMBAR.ALL.CTA ;  /* 0x0000000000007992 */ /* 0x0003ec0000008000 */
[----:B-1----:R-:W1:Y:S01]  /*4530*/  FENCE.VIEW.ASYNC.S ;  /* 0x00000000000073c6 */ /* 0x002e620000000000 */
[----:B----4-:R-:W-:Y:S11]  /*4540*/  LOP3.LUT P0, RZ, R10, 0x1, RZ, 0xc0, !PT ;  /* 0x000000010aff7812 */ /* 0x010ff6000780c0ff */
[----:B------:R-:W-:Y:S02]  /*4550*/  @!UPT UIADD3 URZ, UPT, UPT, URZ, URZ, URZ ;  /* 0x000000fffffff290 */ /* 0x000fe4000fffe0ff */
[----:B-1----:R-:W-:Y:S01]  /*4560*/  VOTEU.ANY UP1, P0 ;  /* 0x0000000000ff7886 */ /* 0x002fe20000020100 */
[----:B------:R-:W-:Y:S11]  /*4570*/  PLOP3.LUT P0, PT, PT, PT, UP1, 0x80, 0x8 ;  /* 0x000000000008781c */ /* 0x000ff60003f0f018 */
[----:B------:R-:W-:Y:S02]  /*4580*/  @!UPT UIADD3 URZ, UPT, UPT, URZ, URZ, URZ ;  /* 0x000000fffffff290 */ /* 0x000fe4000fffe0ff */
[----:B--2---:R-:W-:Y:S02]  /*4590*/  @P0 SHF.R.U32.HI R0, RZ, 0x10, R9 ;  /* 0x00000010ff000819 */ /* 0x004fe40000011609 */
[----:B------:R-:W-:Y:S02]  /*45a0*/  @P0 MOV R6, R8 ;  /* 0x0000000800060202 */ /* 0x000fe40000000f00 */
[----:B------:R-:W-:Y:S01]  /*45b0*/  @P0 R2UR UR4, R0 ;  /* 0x00000000000402ca */ /* 0x000fe200000e0000 */
[----:B------:R-:W-:Y:S01]  /*45c0*/  VIADD R0, R7, 0x60 ;  /* 0x0000006007007836 */ /* 0x000fe20000000000 */
[----:B------:R-:W-:Y:S02]  /*45d0*/  @P0 LOP3.LUT R8, R9, 0xffff, RZ, 0xc0, !PT ;  /* 0x0000ffff09080812 */ /* 0x000fe400078ec0ff */
[----:B------:R-:W-:Y:S02]  /*45e0*/  @P0 R2UR UR6, R6 ;  /* 0x00000000060602ca */ /* 0x000fe400000e0000 */
[----:B------:R-:W-:Y:S02]  /*45f0*/  PRMT R0, RZ, 0x654, R0 ;  /* 0x00000654ff007816 */ /* 0x000fe40000000000 */
[----:B------:R-:W-:Y:S02]  /*4600*/  @P0 R2UR UR5, R8 ;  /* 0x00000000080502ca */ /* 0x000fe400000e0000 */
[----:B------:R1:W-:Y:S03]  /*4610*/  SYNCS.ARRIVE.TRANS64.RED.A1T0 RZ, [R0+URZ], RZ ;  /* 0x000000ff00ff79a7 */ /* 0x0003e600081004ff */
[----:B------:R-:W-:Y:S04]  /*4620*/  @UP1 UMOV UR24, UR4 ;  /* 0x0000000400181c82 */ /* 0x000fe80008000000 */
[----:B------:R-:W-:Y:S04]  /*4630*/  @UP1 UMOV UR13, UR6 ;  /* 0x00000006000d1c82 */ /* 0x000fe80008000000 */
[----:B------:R-:W-:Y:S01]  /*4640*/  @UP1 UMOV UR7, UR5 ;  /* 0x0000000500071c82 */ /* 0x000fe20008000000 */
[----:B------:R-:W-:Y:S05]  /*4650*/  BRA.U !UP0, `(.L_x_86) ;  /* 0x0000000108a47547 */ /* 0x000fea000b800000 */
[----:B------:R-:W-:Y:S02]  /*4660*/  UIMAD.WIDE.U32 UR10, UR7, UR31, URZ ;  /* 0x0000001f070a72a5 */ /* 0x000fe4000f8e00ff */
[----:B------:R-:W-:Y:S02]  /*4670*/  UIMAD.WIDE.U32 UR18, UR13, UR28, URZ ;  /* 0x0000001c0d1272a5 */ /* 0x000fe4000f8e00ff */
[----:B------:R-:W-:Y:S02]  /*4680*/  USEL UR4, UR25, UR32, !UP5 ;  /* 0x0000002019047287 */ /* 0x000fe4000e800000 */
[----:B------:R-:W-:Y:S02]  /*4690*/  USEL UR8, UR26, UR33, !UP6 ;  /* 0x000000211a087287 */ /* 0x000fe4000f000000 */
[----:B------:R-:W-:Y:S02]  /*46a0*/  UIMAD.WIDE.U32 UR20, UR4, UR14, URZ ;  /* 0x0000000e041472a5 */ /* 0x000fe4000f8e00ff */
[----:B------:R-:W-:Y:S01]  /*46b0*/  UIMAD.WIDE.U32 UR22, UR8, UR14, URZ ;  /* 0x0000000e081672a5 */ /* 0x000fe2000f8e00ff */
[----:B------:R-:W-:Y:S02]  /*46c0*/  UMOV UR5, UR11 ;  /* 0x0000000b00057c82 */ /* 0x000fe40008000000 */
[----:B------:R-:W-:Y:S03]  /*46d0*/  USHF.R.U32.HI UR6, URZ, UR35, UR5 ;  /* 0x00000023ff067299 */ /* 0x000fe60008011605 */
[----:B------:R-:W-:Y:S01]  /*46e0*/  UMOV UR5, UR19 ;  /* 0x0000001300057c82 */ /* 0x000fe20008000000 */
[----:B------:R-:W-:Y:S02]  /*46f0*/  USEL UR6, UR7, UR6, !UP5 ;  /* 0x0000000607067287 */ /* 0x000fe4000e800000 */
[----:B------:R-:W-:Y:S02]  /*4700*/  USHF.R.U32.HI UR9, URZ, UR29, UR5 ;  /* 0x0000001dff097299 */ /* 0x000fe40008011605 */
[----:B------:R-:W-:Y:S01]  /*4710*/  UIMAD.WIDE.U32 UR10, UR6, UR14, URZ ;  /* 0x0000000e060a72a5 */ /* 0x000fe2000f8e00ff */
[----:B------:R-:W-:Y:S02]  /*4720*/  UMOV UR5, UR21 ;  /* 0x0000001500057c82 */ /* 0x000fe40008000000 */
[----:B------:R-:W-:Y:S03]  /*4730*/  @UP4 USHF.R.U32.HI UR4, URZ, UR15, UR5 ;  /* 0x0000000fff044299 */ /* 0x000fe60008011605 */
[----:B------:R-:W-:Y:S01]  /*4740*/  UMOV UR5, UR23 ;  /* 0x0000001700057c82 */ /* 0x000fe20008000000 */
[----:B------:R-:W-:Y:S02]  /*4750*/  UIMAD UR4, UR40, UR4, URZ ;  /* 0x00000004280472a4 */ /* 0x000fe4000f8e02ff */
[----:B------:R-:W-:Y:S02]  /*4760*/  @UP4 USHF.R.U32.HI UR8, URZ, UR15, UR5 ;  /* 0x0000000fff084299 */ /* 0x000fe40008011605 */
[----:B------:R-:W-:Y:S02]  /*4770*/  USEL UR5, UR13, UR9, !UP6 ;  /* 0x000000090d057287 */ /* 0x000fe4000f000000 */
[----:B------:R-:W-:Y:S02]  /*4780*/  UIMAD UR9, UR40, UR8, URZ ;  /* 0x00000008280972a4 */ /* 0x000fe4000f8e02ff */
[----:B------:R-:W-:Y:S03]  /*4790*/  UISETP.GE.AND UP0, UPT, UR6, UR4, UPT ;  /* 0x000000040600728c */ /* 0x000fe6000bf06270 */
[----:B------:R-:W-:Y:S01]  /*47a0*/  UMOV UR4, UR11 ;  /* 0x0000000b00047c82 */ /* 0x000fe20008000000 */
[----:B------:R-:W-:Y:S02]  /*47b0*/  UISETP.GE.OR UP0, UPT, UR5, UR9, UP0 ;  /* 0x000000090500728c */ /* 0x000fe40008706670 */
[----:B------:R-:W-:Y:S02]  /*47c0*/  USHF.R.U32.HI UR4, URZ, UR15, UR4 ;  /* 0x0000000fff047299 */ /* 0x000fe40008011604 */
[----:B------:R-:W-:Y:S02]  /*47d0*/  UIMAD.WIDE.U32 UR10, UR5, UR14, URZ ;  /* 0x0000000e050a72a5 */ /* 0x000fe4000f8e00ff */
[----:B------:R-:W-:Y:S04]  /*47e0*/  USEL UR12, UR6, UR4, !UP4 ;  /* 0x00000004060c7287 */ /* 0x000fe8000e000000 */
[----:B------:R-:W-:Y:S01]  /*47f0*/  UIADD3 UR9, UPT, UPT, -UR12, URZ, URZ ;  /* 0x000000ff0c097290 */ /* 0x000fe2000fffe1ff */
[----:B------:R-:W-:Y:S02]  /*4800*/  @!UP0 UMOV UR4, UR11 ;  /* 0x0000000b00048c82 */ /* 0x000fe40008000000 */
[----:B------:R-:W-:Y:S02]  /*4810*/  @!UP0 USHF.R.U32.HI UR4, URZ, UR15, UR4 ;  /* 0x0000000fff048299 */ /* 0x000fe40008011604 */
[----:B------:R-:W-:Y:S02]  /*4820*/  UIMAD UR9, UR40, UR9, UR6 ;  /* 0x00000009280972a4 */ /* 0x000fe4000f8e0206 */
[----:B------:R-:W-:Y:S04]  /*4830*/  @!UP0 USEL UR4, UR5, UR4, !UP4 ;  /* 0x0000000405048287 */ /* 0x000fe8000e000000 */
[----:B------:R-:W-:Y:S02]  /*4840*/  @!UP0 UIMAD UR9, UR8, UR9, UR4 ;  /* 0x00000009080982a4 */ /* 0x000fe4000f8e0204 */
[----:B------:R-:W-:Y:S02]  /*4850*/  @!UP0 UIADD3 UR10, UPT, UPT, UR12, -UR4, URZ ;  /* 0x800000040c0a8290 */ /* 0x000fe4000fffe0ff */
[----:B------:R-:W-:Y:S02]  /*4860*/  UIADD3 UR4, UPT, UPT, -UR5, URZ, URZ ;  /* 0x000000ff05047290 */ /* 0x000fe4000fffe1ff */
[----:B------:R-:W-:Y:S02]  /*4870*/  UIADD3 UR8, UPT, UPT, -UR6, URZ, URZ ;  /* 0x000000ff06087290 */ /* 0x000fe4000fffe1ff */
[----:B------:R-:W-:Y:S02]  /*4880*/  @!UP0 UIMAD UR6, UR10, UR40, UR5 ;  /* 0x000000280a0682a4 */ /* 0x000fe4000f8e0205 */
[----:B------:R-:W-:Y:S02]  /*4890*/  UIMAD UR13, UR16, UR4, UR13 ;  /* 0x00000004100d72a4 */ /* 0x000fe4000f8e020d */
[----:B------:R-:W-:Y:S01]  /*48a0*/  UIMAD UR7, UR30, UR8, UR7 ;  /* 0x000000081e0772a4 */ /* 0x000fe2000f8e0207 */
[----:B------:R-:W-:Y:S02]  /*48b0*/  @!UP0 UMOV UR5, UR9 ;  /* 0x0000000900058c82 */ /* 0x000fe40008000000 */
[----:B------:R-:W-:Y:S02]  /*48c0*/  UIMAD UR13, UR5, UR16, UR13 ;  /* 0x00000010050d72a4 */ /* 0x000fe4000f8e020d */
[----:B------:R-:W-:Y:S11]  /*48d0*/  UIMAD UR7, UR6, UR30, UR7 ;  /* 0x0000001e060772a4 */ /* 0x000ff6000f8e0207 */
[----:B------:R-:W-:Y:S01]  /*48e0*/  @!UPT UIADD3 URZ, UPT, UPT, URZ, URZ, URZ ;  /* 0x000000fffffff290 */ /* 0x000fe2000fffe0ff */
.L_x_86:
[----:B------:R-:W2:Y:S01]  /*48f0*/  @!UP2 LDCU.128 UR20, c[0x0][0xb10] ;  /* 0x00016200ff14a7ac */ /* 0x000ea20008000c00 */
[C---:B---3--:R-:W-:Y:S02]  /*4900*/  ISETP.NE.U32.AND P1, PT, R4.reuse, RZ, PT ;  /* 0x000000ff0400720c */ /* 0x048fe40003f25070 */
[----:B------:R-:W-:Y:S02]  /*4910*/  ISETP.NE.U32.AND P0, PT, R4, RZ, PT ;  /* 0x000000ff0400720c */ /* 0x000fe40003f05070 */
[C---:B------:R-:W-:Y:S02]  /*4920*/  ISETP.NE.AND.EX P1, PT, R5.reuse, RZ, PT, P1 ;  /* 0x000000ff0500720c */ /* 0x040fe40003f25310 */
[----:B------:R-:W-:Y:S01]  /*4930*/  ISETP.NE.AND.EX P0, PT, R5, RZ, PT, P0 ;  /* 0x000000ff0500720c */ /* 0x000fe20003f05300 */
[----:B------:R-:W3:Y:S01]  /*4940*/  @!UP2 LDCU UR5, c[0x0][0xb0c] ;  /* 0x00016180ff05a7ac */ /* 0x000ee20008000800 */
[----:B------:R-:W-:Y:S01]  /*4950*/  SHF.L.U32 R6, R15, 0x1f, RZ ;  /* 0x0000001f0f067819 */ /* 0x000fe200000006ff */
[----:B--2---:R-:W-:Y:S07]  /*4960*/  UIMAD.WIDE.U32 UR8, UR13, UR20, URZ ;  /* 0x000000140d0872a5 */ /* 0x004fee000f8e00ff */
[----:B------:R-:W-:Y:S01]  /*4970*/  @!UP2 UMOV UR4, UR9 ;  /* 0x000000090004ac82 */ /* 0x000fe20008000000 */
[----:B---3--:R-:W-:Y:S02]  /*4980*/  @!UP2 UISETP.NE.AND UP0, UPT, UR5, 0x1, UPT ;  /* 0x000000010500a88c */ /* 0x008fe4000bf05270 */
[----:B------:R-:W-:Y:S02]  /*4990*/  @!UP2 USHF.R.U32.HI UR4, URZ, UR21, UR4 ;  /* 0x00000015ff04a299 */ /* 0x000fe40008011604 */
[----:B------:R-:W-:Y:S02]  /*49a0*/  UIMAD.WIDE.U32 UR8, UR7, UR23, URZ ;  /* 0x00000017070872a5 */ /* 0x000fe4000f8e00ff */
[----:B------:R-:W-:Y:S02]  /*49b0*/  @!UP2 USEL UR10, UR13, UR4, !UP0 ;  /* 0x000000040d0aa287 */ /* 0x000fe4000c000000 */
[----:B------:R-:W-:Y:S03]  /*49c0*/  @!UP2 UISETP.NE.AND UP0, UPT, UR22, 0x1, UPT ;  /* 0x000000011600a88c */ /* 0x000fe6000bf05270 */
[----:B------:R-:W-:Y:S02]  /*49d0*/  @!UP2 UMOV UR6, UR9 ;  /* 0x000000090006ac82 */ /* 0x000fe40008000000 */
[----:B------:R-:W2:Y:S02]  /*49e0*/  @!UP2 LDCU UR4, c[0x0][0xb20] ;  /* 0x00016400ff04a7ac */ /* 0x000ea40008000800 */
[----:B--2---:R-:W-:Y:S04]  /*49f0*/  @!UP2 USHF.R.U32.HI UR6, URZ, UR4, UR6 ;  /* 0x00000004ff06a299 */ /* 0x004fe80008011606 */
[----:B------:R-:W-:Y:S04]  /*4a00*/  @!UP2 USEL UR6, UR7, UR6, !UP0 ;  /* 0x000000060706a287 */ /* 0x000fe8000c000000 */
[----:B------:R-:W-:Y:S02]  /*4a10*/  @!UP2 UIADD3 UR4, UPT, UPT, -UR10, UR6, URZ ;  /* 0x000000060a04a290 */ /* 0x000fe4000fffe1ff */
[----:B------:R-:W-:Y:S02]  /*4a20*/  @!UP2 UIADD3 UR6, UPT, UPT, UR10, -UR6, URZ ;  /* 0x800000060a06a290 */ /* 0x000fe4000fffe0ff */
[----:B------:R-:W-:Y:S02]  /*4a30*/  @!UP2 UIMAD UR13, UR4, UR5, UR13 ;  /* 0x00000005040da2a4 */ /* 0x000fe4000f8e020d */
[----:B------:R-:W-:Y:S01]  /*4a40*/  @!UP2 UIMAD UR7, UR6, UR22, UR7 ;  /* 0x000000160607a2a4 */ /* 0x000fe2000f8e0207 */
[----:B------:R-:W-:Y:S11]  /*4a50*/  BRA.U UP3, `(.L_x_87) ;  /* 0x0000000103107547 */ /* 0x000ff6000b800000 */
[----:B------:R-:W-:Y:S04]  /*4a60*/  MOV R7, UR34 ;  /* 0x0000002200077c02 */ /* 0x000fe80008000f00 */
[----:B------:R-:W-:Y:S04]  /*4a70*/  SHF.L.U32 R7, R7, 0x1f, RZ ;  /* 0x0000001f07077819 */ /* 0x000fe800000006ff */
[----:B------:R-:W2:Y:S02]  /*4a80*/  SYNCS.PHASECHK.TRANS64.TRYWAIT P2, [UR17+0x48], R7 ;  /* 0x00004807ff0075a7 */ /* 0x000ea40008041111 */
[----:B--2---:R-:W-:Y:S05]  /*4a90*/  @!P2 BRA `(.L_x_88) ;  /* 0x000000280068a947 */ /* 0x004fea0003800000 */
.L_x_87:
[----:B------:R-:W-:Y:S05]  /*4aa0*/  @!P1 BRA `(.L_x_89) ;  /* 0x0000000000309947 */ /* 0x000fea0003800000 */
[----:B------:R-:W-:Y:S01]  /*4ab0*/  ISETP.NE.U32.AND P1, PT, R2, RZ, PT ;  /* 0x000000ff0200720c */ /* 0x000fe20003f25070 */
[----:B------:R-:W2:Y:S01]  /*4ac0*/  LDCU.64 UR4, c[0x0][0x358] ;  /* 0x00006b00ff0477ac */ /* 0x000ea20008000a00 */
[----:B------:R-:W-:Y:S02]  /*4ad0*/  IMAD.MOV.U32 R80, RZ, RZ, 0x1 ;  /* 0x00000001ff507424 */ /* 0x000fe400078e00ff */
[----:B------:R-:W-:Y:S11]  /*4ae0*/  ISETP.NE.AND.EX P1, PT, R3, RZ, PT, P1 ;  /* 0x000000ff0300720c */ /* 0x000ff60003f25310 */
[----:B------:R-:W-:Y:S02]  /*4af0*/  @!UPT UIADD3 URZ, UPT, UPT, URZ, URZ, URZ ;  /* 0x000000fffffff290 */ /* 0x000fe4000fffe0ff */
[----:B------:R-:W3:Y:S01]  /*4b00*/  @P1 LDC.64 R8, c[0x0][0x888] ;  /* 0x00022200ff081b82 */ /* 0x000ee20000000a00 */
[----:B-1----:R-:W-:Y:S04]  /*4b10*/  @P1 IMAD R0, R4, UR36, RZ ;  /* 0x0000002404001c24 */ /* 0x002fe8000f8e02ff */
[----:B---3--:R-:W-:Y:S04]  /*4b20*/  @P1 IMAD.WIDE R8, R0, 0x4, R8 ;  /* 0x0000000400081825 */ /* 0x008fe800078e0208 */
[----:B------:R-:W-:Y:S01]  /*4b30*/  HFMA2 R0, -RZ, RZ, 0, 5.9604644775390625e-08 ;  /* 0x00000001ff007431 */ /* 0x000fe200000001ff */
[----:B--2--5:R2:W5:Y:S04]  /*4b40*/  @P1 LDG.E R39, desc[UR4][R8.64] ;  /* 0x0000000408271981 */ /* 0x024568000c1e1900 */
[----:B------:R-:W-:Y:S01]  /*4b50*/  @!P1 PRMT R80, R0, 0x7610, R80 ;  /* 0x0000761000509816 */ /* 0x000fe20000000050 */
[----:B--2---:R-:W3:Y:S06]  /*4b60*/  @!P1 LDC R39, c[0x0][0x880] ;  /* 0x00022000ff279b82 */ /* 0x004eec0000000800 */
.L_x_89:
[----:B---3-5:R-:W-:Y:S01]  /*4b70*/  @!P0 FSETP.EQ.AND P1, PT, R39, RZ, PT ;  /* 0x000000ff2700820b */ /* 0x028fe20003f22000 */
[----:B------:R-:W-:Y:S01]  /*4b80*/  @!UPT UIADD3 URZ, UPT, UPT, URZ, URZ, URZ ;  /* 0x000000fffffff290 */ /* 0x000fe2000fffe0ff */
[----:B------:R-:W-:Y:S11]  /*4b90*/  @!P0 BRA `(.L_x_90) ;  /* 0x0000000000188947 */ /* 0x000ff60003800000 */
[----:B------:R-:W-:Y:S02]  /*4ba0*/  LOP3.LUT P0, RZ, R80, 0xff, RZ, 0xc0, !PT ;  /* 0x000000ff50ff7812 */ /* 0x000fe4000780c0ff */
[----:B------:R-:W-:Y:S04]  /*4bb0*/  ISETP.NE.U32.AND P1, PT, R2, RZ, PT ;  /* 0x000000ff0200720c */ /* 0x000fe80003f25070 */
[----:B------:R-:W-:Y:S04]  /*4bc0*/  ISETP.NE.AND.EX P1, PT, R3, RZ, PT, P1 ;  /* 0x000000ff0300720c */ /* 0x000fe80003f25310 */
[----:B------:R-:W-:Y:S03]  /*4bd0*/  PLOP3.LUT P1, PT, P1, PT, PT, 0x8, 0x80 ;  /* 0x000000000080781c */ /* 0x000fe60000f2e170 */
[----:B------:R-:W-:Y:S11]  /*4be0*/  @P0 FSETP.EQ.AND P1, PT, R39, RZ, PT ;  /* 0x000000ff2700020b */ /* 0x000ff60003f22000 */
[----:B------:R-:W-:Y:S02]  /*4bf0*/  @!UPT UIADD3 URZ, UPT, UPT, URZ, URZ, URZ ;  /* 0x000000fffffff290 */ /* 0x000fe4000fffe0ff */
.L_x_90:
[----:B------:R-:W2:Y:S01]  /*4c00*/  SYNCS.PHASECHK.TRANS64.TRYWAIT P0, [UR17+0x38], R6 ;  /* 0x00003806ff0075a7 */ /* 0x000ea20008001111 */
[----:B------:R-:W-:Y:S02]  /*4c10*/  ELECT P2, URZ, PT ;  /* 0x0000000000ff782f */ /* 0x000fe40003840000 */
[----:B------:R-:W-:Y:S01]  /*4c20*/  IADD3 R14, PT, PT, R14, 0x1, RZ ;  /* 0x000000010e0e7810 */ /* 0x000fe20007ffe0ff */
[----:B--2---:R-:W-:Y:S10]  /*4c30*/  @!P0 BRA `(.L_x_91) ;  /* 0x0000002800188947 */ /* 0x004ff40003800000 */
.L_x_143:
[----:B------:R-:W-:Y:S01]  /*4c40*/  PLOP3.LUT P1, PT, P1, P2, PT, 0xf2, 0x2f ;  /* 0x00000000002f781c */ /* 0x000fe20000f25e72 */
[----:B------:R-:W-:Y:S01]  /*4c50*/  UMOV UR18, 0x0 ;  /* 0x0000000000127882 */ /* 0x000fe20000000000 */
[----:B------:R-:W-:Y:S01]  /*4c60*/  UMOV UR19, 0x10000000 ;  /* 0x1000000000137882 */ /* 0x000fe20000000000 */
[----:B------:R-:W-:Y:S01]  /*4c70*/  UMOV UR12, UR36 ;  /* 0x00000024000c7c82 */ /* 0x000fe20008000000 */
[----:B------:R-:W-:Y:S01]  /*4c80*/  LOP3.LUT R15, R15, 0x1, RZ, 0x3c, !PT ;  /* 0x000000010f0f7812 */ /* 0x000fe200078e3cff */
[----:B------:R-:W-:Y:S01]  /*4c90*/  UPLOP3.LUT UP3, UPT, UPT, UPT, UPT, 0x80, 0x8 ;  /* 0x000000000008789c */ /* 0x000fe20003f6f070 */
[----:B------:R-:W-:Y:S07]  /*4ca0*/  UMOV UR36, UR24 ;  /* 0x0000001800247c82 */ /* 0x000fee0008000000 */
[----:B-1----:R-:W-:Y:S01]  /*4cb0*/  @!P1 IADD3 R6, P0, PT, R16, 0x580, RZ ;  /* 0x0000058010069810 */ /* 0x002fe20007f1e0ff */
[----:B------:R-:W-:Y:S03]  /*4cc0*/  VOTEU.ALL UP0, P1 ;  /* 0x0000000000ff7886 */ /* 0x000fe60000800000 */
[----:B------:R-:W-:Y:S01]  /*4cd0*/  @!P1 R2UR UR5, R6 ;  /* 0x00000000060592ca */ /* 0x000fe200000e0000 */
[----:B------:R-:W-:Y:S01]  /*4ce0*/  @!P1 IMAD.X R0, RZ, RZ, R17, P0 ;  /* 0x000000ffff009224 */ /* 0x000fe200000e0611 */
[----:B------:R-:W-:Y:S01]  /*4cf0*/  @!UP0 USHF.L.U32 UR10, UR45, 0x6, URZ ;  /* 0x000000062d0a8899 */ /* 0x000fe200080006ff */
[----:B------:R-:W-:Y:S01]  /*4d00*/  ISETP.NE.AND P0, PT, R14, 0x2, PT ;  /* 0x000000020e00780c */ /* 0x000fe20003f05270 */
[----:B------:R-:W-:Y:S02]  /*4d10*/  @!UP0 USHF.L.U32 UR11, UR46, 0x6, URZ ;  /* 0x000000062e0b8899 */ /* 0x000fe400080006ff */
[----:B------:R-:W-:Y:S01]  /*4d20*/  @!P1 R2UR UR4, R0 ;  /* 0x00000000000492ca */ /* 0x000fe200000e0000 */
[----:B------:R-:W-:Y:S01]  /*4d30*/  @!UP0 UIADD3 UR8, UPT, UPT, UR17, 0x200, URZ ;  /* 0x0000020011088890 */ /* 0x000fe2000fffe0ff */
[----:B------:R-:W-:Y:S01]  /*4d40*/  SEL R0, RZ, 0x1, P0 ;  /* 0x00000001ff007807 */ /* 0x000fe20000000000 */
[----:B------:R-:W-:Y:S01]  /*4d50*/  @!UP0 UIADD3 UR9, UPT, UPT, UR17, 0x30, URZ ;  /* 0x0000003011098890 */ /* 0x000fe2000fffe0ff */
[----:B------:R-:W-:Y:S01]  /*4d60*/  SEL R14, R14, RZ, P0 ;  /* 0x000000ff0e0e7207 */ /* 0x000fe20000000000 */
[----:B------:R-:W-:Y:S01]  /*4d70*/  VOTEU.ALL UP0, P1 ;  /* 0x0000000000ff7886 */ /* 0x000fe20000800000 */
[----:B------:R-:W-:Y:S01]  /*4d80*/  LOP3.LUT R13, R13, R0, RZ, 0x3c, !PT ;  /* 0x000000000d0d7212 */ /* 0x000fe200078e3cff */
[----:B------:R-:W-:Y:S01]  /*4d90*/  IMAD.U32 R6, RZ, RZ, UR5 ;  /* 0x00000005ff067e24 */ /* 0x000fe2000f8e00ff */
[----:B------:R-:W-:Y:S02]  /*4da0*/  UIADD3 UR45, UPT, UPT, UR7, UR55, URZ ;  /* 0x00000037072d7290 */ /* 0x000fe4000fffe0ff */
[----:B------:R-:W-:Y:S03]  /*4db0*/  UIADD3 UR46, UPT, UPT, UR13, UR58, URZ ;  /* 0x0000003a0d2e7290 */ /* 0x000fe6000fffe0ff */
[----:B------:R-:W-:Y:S01]  /*4dc0*/  IMAD.U32 R7, RZ, RZ, UR4 ;  /* 0x00000004ff077e24 */ /* 0x000fe2000f8e00ff */
[----:B------:R-:W-:Y:S04]  /*4dd0*/  @!P1 R2UR UR4, R6 ;  /* 0x00000000060492ca */ /* 0x000fe800000e0000 */
[----:B------:R-:W-:Y:S11]  /*4de0*/  @!P1 R2UR UR5, R7 ;  /* 0x00000000070592ca */ /* 0x000ff600000e0000 */
[----:B------:R-:W-:Y:S02]  /*4df0*/  @!UPT UIADD3 URZ, UPT, UPT, URZ, URZ, URZ ;  /* 0x000000fffffff290 */ /* 0x000fe4000fffe0ff */
[----:B------:R2:W-:Y:S01]  /*4e00*/  @!UP0 UTMALDG.3D [UR8], [UR4], desc[UR18] ;  /* 0x00001208040085b4 */ /* 0x0005e20008011000 */
[----:B------:R2:W-:Y:S01]  /*4e10*/  @!P1 SYNCS.ARRIVE.TRANS64.RED.A0TR RZ, [UR17+0x30], R12 ;  /* 0x0000300cffff99a7 */ /* 0x0005e20008300411 */
[----:B------:R-:W-:Y:S01]  /*4e20*/  SYNCS.ARRIVE.TRANS64.RED.A1T0 RZ, [UR27], RZ ;  /* 0x000000ffffff79a7 */ /* 0x000fe2000810041b */
[----:B------:R-:W-:Y:S05]  /*4e30*/  BRA.U UP1, `(.L_x_92) ;  /* 0xfffffff5018c7547 */ /* 0x000fea000b83ffff */
[----:B------:R-:W-:Y:S07]  /*4e40*/  MOV R0, UR17 ;  /* 0x0000001100007c02 */ /* 0x000fee0008000f00 */
.L_x_93:
[----:B-1----:R-:W-:-:S04]  /*4e50*/  SHF.L.U32 R2, R15, 0x1f, RZ ;  /* 0x0000001f0f027819 */ /* 0x002fc800000006ff */
[----:B------:R1:W3:Y:S03]  /*4e60*/  SYNCS.PHASECHK.TRANS64.TRYWAIT P0, [R0+URZ+0x38], R2 ;  /* 0x00003802000075a7 */ /* 0x0002e600080011ff */
[----:B---3--:R-:W-:Y:S05]  /*4e70*/  @!P0 NANOSLEEP.SYNCS 0x989680 ;  /* 0x009896800000895d */ /* 0x008fea0003900000 */
[----:B------:R-:W3:Y:S02]  /*4e80*/  @!P0 SYNCS.PHASECHK.TRANS64 P0, [R0+URZ+0x38], R2 ;  /* 0x00003802000085a7 */ /* 0x000ee400080010ff */
[----:B--23--:R-:W-:Y:S05]  /*4e90*/  @P0 EXIT ;  /* 0x000000000000094d */ /* 0x00cfea0003800000 */
[----:B------:R-:W-:Y:S05]  /*4ea0*/  BRA `(.L_x_93) ;  /* 0xfffffffc00e87947 */ /* 0x000fea000383ffff */
.L_x_84:
[----:B------:R-:W-:-:S06]  /*4eb0*/  UISETP.GE.AND UP0, UPT, UR13, 0x4, UPT ;  /* 0x000000040d00788c */ /* 0x000fcc000bf06270 */
[----:B------:R-:W-:-:S13]  /*4ec0*/  PLOP3.LUT P0, PT, PT, PT, UP0, 0x80, 0x8 ;  /* 0x000000000008781c */ /* 0x000fda0003f0f008 */
[----:B------:R-:W-:Y:S05]  /*4ed0*/  @!P0 EXIT ;  /* 0x000000000000894d */ /* 0x000fea0003800000 */
[----:B------:R-:W1:Y:S08]  /*4ee0*/  S2UR UR4, SR_CgaCtaId ;  /* 0x00000000000479c3 */ /* 0x000e700000008800 */
[----:B------:R-:W-:Y:S01]  /*4ef0*/  BAR.SYNC.DEFER_BLOCKING 0x6, 0xa0 ;  /* 0x0182800000007b1d */ /* 0x000fe20000010000 */
[----:B------:R-:W-:Y:S01]  /*4f00*/  IMAD.SHL.U32 R6, R69, 0x40, RZ ;  /* 0x0000004045067824 */ /* 0x000fe200078e00ff */
[----:B------:R-:W-:Y:S01]  /*4f10*/  SHF.R.U32.HI R7, RZ, 0x1, R69 ;  /* 0x00000001ff077819 */ /* 0x000fe20000011645 */
[----:B------:R-:W-:Y:S01]  /*4f20*/  IMAD.SHL.U32 R3, R81, 0x800, RZ ;  /* 0x0000080051037824 */ /* 0x000fe200078e00ff */
[----:B------:R-:W-:Y:S01]  /*4f30*/  CS2R R84, SRZ ;  /* 0x0000000000547805 */ /* 0x000fe2000001ff00 */
[C---:B------:R-:W-:Y:S01]  /*4f40*/  IMAD.U32 R37, R69.reuse, 0x10000, RZ ;  /* 0x0001000045257824 */ /* 0x040fe200078e00ff */
[----:B------:R-:W-:Y:S01]  /*4f50*/  UMOV UR44, 0x400 ;  /* 0x00000400002c7882 */ /* 0x000fe20000000000 */
[C---:B------:R-:W-:Y:S01]  /*4f60*/  LOP3.LUT R2, R6.reuse, 0x180, RZ, 0xc0, !PT ;  /* 0x0000018006027812 */ /* 0x040fe200078ec0ff */
[----:B------:R-:W2:Y:S01]  /*4f70*/  LDC.64 R74, c[0x0][0x888] ;  /* 0x00022200ff4a7b82 */ /* 0x000ea20000000a00 */
[----:B------:R-:W-:Y:S01]  /*4f80*/  LOP3.LUT R6, R6, 0x640, RZ, 0xc0, !PT ;  /* 0x0000064006067812 */ /* 0x000fe200078ec0ff */
[----:B------:R-:W-:Y:S01]  /*4f90*/  IMAD.MOV.U32 R36, RZ, RZ, RZ ;  /* 0x000000ffff247224 */ /* 0x000fe200078e00ff */
[----:B------:R-:W-:Y:S01]  /*4fa0*/  LOP3.LUT R7, R2, 0x20, R7, 0xf8, !PT ;  /* 0x0000002002077812 */ /* 0x000fe200078ef807 */
[----:B------:R-:W-:Y:S01]  /*4fb0*/  IMAD.SHL.U32 R2, R69, 0x8, RZ ;  /* 0x0000000845027824 */ /* 0x000fe200078e00ff */
[----:B------:R-:W-:Y:S01]  /*4fc0*/  LOP3.LUT R3, R6, 0x800, R3, 0xf8, !PT ;  /* 0x0000080006037812 */ /* 0x000fe200078ef803 */
[----:B------:R-:W-:Y:S01]  /*4fd0*/  IMAD.MOV.U32 R86, RZ, RZ, RZ ;  /* 0x000000ffff567224 */ /* 0x000fe200078e00ff */
[----:B------:R-:W3:Y:S01]  /*4fe0*/  LDCU UR53, c[0x0][0x370] ;  /* 0x00006e00ff3577ac */ /* 0x000ee20008000800 */
[----:B------:R-:W4:Y:S01]  /*4ff0*/  LDC.64 R76, c[0x0][0x890] ;  /* 0x00022400ff4c7b82 */ /* 0x000f220000000a00 */
[----:B------:R-:W-:Y:S01]  /*5000*/  LOP3.LUT R2, R7, 0x30, R2, 0x78, !PT ;  /* 0x0000003007027812 */ /* 0x000fe200078e7802 */
[----:B------:R-:W-:Y:S01]  /*5010*/  IMAD.MOV.U32 R83, RZ, RZ, RZ ;  /* 0x000000ffff537224 */ /* 0x000fe200078e00ff */
[----:B------:R-:W2:Y:S02]  /*5020*/  LDCU.64 UR62, c[0x0][0x348] ;  /* 0x00006900ff3e77ac */ /* 0x000ea40008000a00 */
[----:B------:R-:W-:Y:S01]  /*5030*/  LOP3.LUT R79, R3, R2, RZ, 0xfc, !PT ;  /* 0x00000002034f7212 */ /* 0x000fe200078efcff */
[----:B------:R-:W-:Y:S01]  /*5040*/  IMAD.SHL.U32 R3, R81, 0x200000, RZ ;  /* 0x0020000051037824 */ /* 0x000fe200078e00ff */
[----:B-1----:R-:W-:Y:S01]  /*5050*/  ULEA UR44, UR4, UR44, 0x18 ;  /* 0x0000002c042c7291 */ /* 0x002fe2000f8ec0ff */
[----:B------:R-:W1:Y:S01]  /*5060*/  LDC.64 R72, c[0x0][0x8b0] ;  /* 0x00022c00ff487b82 */ /* 0x000e620000000a00 */
[----:B------:R-:W-:Y:S01]  /*5070*/  IMAD.SHL.U32 R2, R69, 0x10, RZ ;  /* 0x0000001045027824 */ /* 0x000fe200078e00ff */
[----:B------:R-:W1:Y:S01]  /*5080*/  LDCU UR41, c[0x0][0xb0c] ;  /* 0x00016180ff2977ac */ /* 0x000e620008000800 */
[----:B------:R-:W-:-:S02]  /*5090*/  LOP3.LUT R3, R3, 0x200000, RZ, 0xc0, !PT ;  /* 0x0020000003037812 */ /* 0x000fc400078ec0ff */
[----:B------:R-:W-:Y:S01]  /*50a0*/  VIADD R78, R79, UR44 ;  /* 0x0000002c4f4e7c36 */ /* 0x000fe20008000000 */
[----:B------:R-:W-:Y:S01]  /*50b0*/  UIADD3 UR4, UPT, UPT, UR44, 0x1200, URZ ;  /* 0x000012002c047890 */ /* 0x000fe2000fffe0ff */
[----:B------:R-:W-:Y:S01]  /*50c0*/  LOP3.LUT R37, R3, 0x400000, R37, 0xf8, !PT ;  /* 0x0040000003257812 */ /* 0x000fe200078ef825 */
[----:B------:R-:W3:Y:S01]  /*50d0*/  LDS R0, [UR44+0x100] ;  /* 0x0001002cff007984 */ /* 0x000ee20008000800 */
[----:B------:R-:W1:Y:S01]  /*50e0*/  LDC.64 R70, c[0x0][0x8a8] ;  /* 0x00022a00ff467b82 */ /* 0x000e620000000a00 */
[----:B------:R-:W-:Y:S01]  /*50f0*/  LOP3.LUT R2, R2, 0x20, RZ, 0xc0, !PT ;  /* 0x0000002002027812 */ /* 0x000fe200078ec0ff */
[----:B------:R-:W1:Y:S01]  /*5100*/  LDCU UR61, c[0x0][0xb20] ;  /* 0x00016400ff3d77ac */ /* 0x000e620008000800 */
[----:B------:R-:W-:Y:S02]  /*5110*/  IMAD.U32 R87, RZ, RZ, UR4 ;  /* 0x00000004ff577e24 */ /* 0x000fe4000f8e00ff */
[----:B------:R-:W-:Y:S01]  /*5120*/  IADD3 R78, PT, PT, -R2, 0x200, R78 ;  /* 0x00000200024e7810 */ /* 0x000fe20007ffe14e */
[----:B------:R-:W1:Y:S01]  /*5130*/  LDCU UR39, c[0x0][0xb30] ;  /* 0x00016600ff2777ac */ /* 0x000e620008000800 */
[----:B------:R-:W1:Y:S01]  /*5140*/  LDCU.64 UR56, c[0x0][0x888] ;  /* 0x00011100ff3877ac */ /* 0x000e620008000a00 */
[----:B------:R-:W1:Y:S01]  /*5150*/  LDCU.64 UR42, c[0x0][0xb28] ;  /* 0x00016500ff2a77ac */ /* 0x000e620008000a00 */
[----:B------:R-:W1:Y:S01]  /*5160*/  LDCU.128 UR48, c[0x0][0xb10] ;  /* 0x00016200ff3077ac */ /* 0x000e620008000c00 */
[----:B------:R-:W1:Y:S01]  /*5170*/  LDCU UR52, c[0x0][0x374] ;  /* 0x00006e80ff3477ac */ /* 0x000e620008000800 */
[----:B------:R-:W-:Y:S01]  /*5180*/  UIADD3 UR59, UPT, UPT, UR44, 0x200, URZ ;  /* 0x000002002c3b7890 */ /* 0x000fe2000fffe0ff */
[----:B--234-:R-:W-:-:S11]  /*5190*/  IMAD.IADD R37, R0, 0x1, R37 ;  /* 0x0000000100257824 */ /* 0x01cfd600078e0225 */
.L_x_111:
[----:B------:R-:W-:Y:S02]  /*51a0*/  LEA R3, R83, UR44, 0x3 ;  /* 0x0000002c53037c11 */ /* 0x000fe4000f8e18ff */
[----:B------:R-:W-:Y:S02]  /*51b0*/  SHF.L.U32 R0, R85, 0x1f, RZ ;  /* 0x0000001f55007819 */ /* 0x000fe400000006ff */
[----:B-1----:R-:W-:Y:S02]  /*51c0*/  LEA R4, R83, UR44, 0x4 ;  /* 0x0000002c53047c11 */ /* 0x002fe4000f8e20ff */
[----:B------:R-:W2:Y:S02]  /*51d0*/  SYNCS.PHASECHK.TRANS64.TRYWAIT P0, [R3+URZ+0x50], R0 ;  /* 0x00005000030075a7 */ /* 0x000ea400080011ff */
[----:B--2---:R-:W-:Y:S05]  /*51e0*/  @!P0 BRA `(.L_x_94) ;  /* 0x0000002000c48947 */ /* 0x004fea0003800000 */
.L_x_144:
[----:B------:R-:W3:Y:S01]  /*51f0*/  LDS.128 R4, [R4+0xe0] ;  /* 0x0000e00004047984 */ /* 0x000ee20000000c00 */
[----:B------:R-:W-:Y:S01]  /*5200*/  UISETP.GE.AND UP0, UPT, UR40, 0x1, UPT ;  /* 0x000000012800788c */ /* 0x000fe2000bf06270 */
[----:B------:R-:W-:Y:S01]  /*5210*/  @!PT LDS RZ, [RZ] ;  /* 0x00000000fffff984 */ /* 0x000fe20000000800 */
[----:B------:R-:W-:Y:S01]  /*5220*/  @!PT LDS RZ, [RZ] ;  /* 0x00000000fffff984 */ /* 0x000fe20000000800 */
[----:B------:R-:W-:Y:S01]  /*5230*/  @!PT LDS RZ, [RZ] ;  /* 0x00000000fffff984 */ /* 0x000fe20000000800 */
[----:B------:R-:W-:Y:S01]  /*5240*/  @!PT LDS RZ, [RZ] ;  /* 0x00000000fffff984 */ /* 0x000fe20000000800 */
[----:B------:R4:W-:Y:S06]  /*5250*/  MEMBAR.ALL.CTA ;  /* 0x0000000000007992 */ /* 0x0009ec0000008000 */
[----:B----4-:R-:W4:Y:S01]  /*5260*/  FENCE.VIEW.ASYNC.S ;  /* 0x00000000000073c6 */ /* 0x010f220000000000 */
[----:B---3--:R-:W-:Y:S11]  /*5270*/  LOP3.LUT P0, RZ, R6, 0x1, RZ, 0xc0, !PT ;  /* 0x0000000106ff7812 */ /* 0x008ff6000780c0ff */
[----:B------:R-:W-:Y:S02]  /*5280*/  @!UPT UIADD3 URZ, UPT, UPT, URZ, URZ, URZ ;  /* 0x000000fffffff290 */ /* 0x000fe4000fffe0ff */
[----:B----4-:R-:W-:Y:S01]  /*5290*/  VOTEU.ANY UP1, P0 ;  /* 0x0000000000ff7886 */ /* 0x010fe20000020100 */
[----:B------:R-:W-:Y:S01]  /*52a0*/  PLOP3.LUT P0, PT, PT, PT, UP1, 0x80, 0x8 ;  /* 0x000000000008781c */ /* 0x000fe20003f0f018 */
[----:B------:R-:W-:Y:S11]  /*52b0*/  UP2UR UR47, UPR, URZ, 0x2 ;  /* 0x00000002ff2f7883 */ /* 0x000ff60008000000 */
[----:B------:R-:W-:Y:S01]  /*52c0*/  @!UPT UIADD3 URZ, UPT, UPT, URZ, URZ, URZ ;  /* 0x000000fffffff290 */ /* 0x000fe2000fffe0ff */
        /* <DEDUP_REMOVED lines=13> */
[----:B-1----:R-:W-:Y:S02]  /*53a0*/  UIMAD.WIDE.U32 UR4, UR52, UR51, URZ ;  /* 0x00000033340472a5 */ /* 0x002fe4000f8e00ff */
[----:B------:R-:W-:Y:S02]  /*53b0*/  UIMAD.WIDE.U32 UR6, UR53, UR48, URZ ;  /* 0x00000030350672a5 */ /* 0x000fe4000f8e00ff */
[----:B------:R-:W-:Y:S02]  /*53c0*/  UISETP.NE.AND UP0, UPT, UR50, 0x1, UPT ;  /* 0x000000013200788c */ /* 0x000fe4000bf05270 */
[----:B------:R-:W-:Y:S02]  /*53d0*/  UIMAD.WIDE.U32 UR8, UR37, UR51, URZ ;  /* 0x00000033250872a5 */ /* 0x000fe4000f8e00ff */
[----:B------:R-:W-:Y:S02]  /*53e0*/  UIMAD.WIDE.U32 UR10, UR38, UR48, URZ ;  /* 0x00000030260a72a5 */ /* 0x000fe4000f8e00ff */
[----:B------:R-:W-:Y:S02]  /*53f0*/  UISETP.NE.AND UP1, UPT, UR41, 0x1, UPT ;  /* 0x000000012900788c */ /* 0x000fe4000bf25270 */
[----:B------:R-:W-:Y:S01]  /*5400*/  UISETP.NE.AND UP2, UPT, UR40, 0x1, UPT ;  /* 0x000000012800788c */ /* 0x000fe2000bf45270 */
[----:B------:R-:W-:Y:S02]  /*5410*/  UMOV UR4, UR5 ;  /* 0x0000000500047c82 */ /* 0x000fe40008000000 */
[----:B------:R-:W-:Y:S03]  /*5420*/  USHF.R.U32.HI UR5, URZ, UR61, UR4 ;  /* 0x0000003dff057299 */ /* 0x000fe60008011604 */
[----:B------:R-:W-:Y:S02]  /*5430*/  UMOV UR4, UR7 ;  /* 0x0000000700047c82 */ /* 0x000fe40008000000 */
[----:B------:R-:W-:Y:S02]  /*5440*/  USHF.R.U32.HI UR7, URZ, UR49, UR4 ;  /* 0x00000031ff077299 */ /* 0x000fe40008011604 */
[----:B------:R-:W-:Y:S02]  /*5450*/  USEL UR4, UR52, UR5, !UP0 ;  /* 0x0000000534047287 */ /* 0x000fe4000c000000 */
[----:B------:R-:W-:Y:S01]  /*5460*/  USEL UR7, UR53, UR7, !UP1 ;  /* 0x0000000735077287 */ /* 0x000fe2000c800000 */
[----:B------:R-:W-:Y:S01]  /*5470*/  UMOV UR5, UR9 ;  /* 0x0000000900057c82 */ /* 0x000fe20008000000 */
[----:B------:R-:W-:Y:S02]  /*5480*/  UIMAD.WIDE.U32 UR8, UR4, UR42, URZ ;  /* 0x0000002a040872a5 */ /* 0x000fe4000f8e00ff */
[----:B------:R-:W-:Y:S03]  /*5490*/  USHF.R.U32.HI UR6, URZ, UR61, UR5 ;  /* 0x0000003dff067299 */ /* 0x000fe60008011605 */
[----:B------:R-:W-:Y:S01]  /*54a0*/  UMOV UR5, UR11 ;  /* 0x0000000b00057c82 */ /* 0x000fe20008000000 */
[----:B------:R-:W-:Y:S02]  /*54b0*/  UIMAD.WIDE.U32 UR10, UR7, UR42, URZ ;  /* 0x0000002a070a72a5 */ /* 0x000fe4000f8e00ff */
[----:B------:R-:W-:Y:S02]  /*54c0*/  USHF.R.U32.HI UR12, URZ, UR49, UR5 ;  /* 0x00000031ff0c7299 */ /* 0x000fe40008011605 */
[----:B------:R-:W-:Y:S01]  /*54d0*/  USEL UR6, UR37, UR6, !UP0 ;  /* 0x0000000625067287 */ /* 0x000fe2000c000000 */
[----:B------:R-:W-:Y:S02]  /*54e0*/  UMOV UR5, UR9 ;  /* 0x0000000900057c82 */ /* 0x000fe40008000000 */
[----:B------:R-:W-:Y:S01]  /*54f0*/  UMOV UR10, UR11 ;  /* 0x0000000b000a7c82 */ /* 0x000fe20008000000 */
[----:B------:R-:W-:Y:S02]  /*5500*/  @UP2 USHF.R.U32.HI UR4, URZ, UR43, UR5 ;  /* 0x0000002bff042299 */ /* 0x000fe40008011605 */
[----:B------:R-:W-:Y:S02]  /*5510*/  @UP2 USHF.R.U32.HI UR7, URZ, UR43, UR10 ;  /* 0x0000002bff072299 */ /* 0x000fe4000801160a */
[----:B------:R-:W-:Y:S02]  /*5520*/  UIMAD UR4, UR40, UR4, URZ ;  /* 0x00000004280472a4 */ /* 0x000fe4000f8e02ff */
[----:B------:R-:W-:Y:S02]  /*5530*/  UIMAD.WIDE.U32 UR10, UR6, UR42, URZ ;  /* 0x0000002a060a72a5 */ /* 0x000fe4000f8e00ff */
[----:B------:R-:W-:Y:S02]  /*5540*/  USEL UR5, UR38, UR12, !UP1 ;  /* 0x0000000c26057287 */ /* 0x000fe4000c800000 */
[----:B------:R-:W-:Y:S02]  /*5550*/  UIMAD UR8, UR40, UR7, URZ ;  /* 0x00000007280872a4 */ /* 0x000fe4000f8e02ff */
[----:B------:R-:W-:Y:S03]  /*5560*/  UISETP.GE.AND UP0, UPT, UR6, UR4, UPT ;  /* 0x000000040600728c */ /* 0x000fe6000bf06270 */
[----:B------:R-:W-:Y:S01]  /*5570*/  UMOV UR4, UR11 ;  /* 0x0000000b00047c82 */ /* 0x000fe20008000000 */
[----:B------:R-:W-:Y:S02]  /*5580*/  UISETP.GE.OR UP0, UPT, UR5, UR8, UP0 ;  /* 0x000000080500728c */ /* 0x000fe40008706670 */
[----:B------:R-:W-:Y:S02]  /*5590*/  USHF.R.U32.HI UR4, URZ, UR43, UR4 ;  /* 0x0000002bff047299 */ /* 0x000fe40008011604 */
[----:B------:R-:W-:Y:S02]  /*55a0*/  UIMAD.WIDE.U32 UR8, UR5, UR42, URZ ;  /* 0x0000002a050872a5 */ /* 0x000fe4000f8e00ff */
[----:B------:R-:W-:Y:S02]  /*55b0*/  USEL UR11, UR6, UR4, !UP2 ;  /* 0x00000004060b7287 */ /* 0x000fe4000d000000 */
[----:B------:R-:W-:Y:S02]  /*55c0*/  UIADD3 UR8, UPT, UPT, -UR5, URZ, URZ ;  /* 0x000000ff05087290 */ /* 0x000fe4000fffe1ff */
[----:B------:R-:W-:Y:S01]  /*55d0*/  UIADD3 UR10, UPT, UPT, -UR11, URZ, URZ ;  /* 0x000000ff0b0a7290 */ /* 0x000fe2000fffe1ff */
[----:B------:R-:W-:Y:S01]  /*55e0*/  @!UP0 UMOV UR4, UR9 ;  /* 0x0000000900048c82 */ /* 0x000fe20008000000 */
[----:B------:R-:W-:Y:S02]  /*55f0*/  UIADD3 UR9, UPT, UPT, -UR6, URZ, URZ ;  /* 0x000000ff06097290 */ /* 0x000fe4000fffe1ff */
[----:B------:R-:W-:Y:S02]  /*5600*/  @!UP0 USHF.R.U32.HI UR4, URZ, UR43, UR4 ;  /* 0x0000002bff048299 */ /* 0x000fe40008011604 */
[----:B------:R-:W-:Y:S02]  /*5610*/  UIMAD UR10, UR40, UR10, UR6 ;  /* 0x0000000a280a72a4 */ /* 0x000fe4000f8e0206 */
[----:B------:R-:W-:Y:S04]  /*5620*/  @!UP0 USEL UR4, UR5, UR4, !UP2 ;  /* 0x0000000405048287 */ /* 0x000fe8000d000000 */
[----:B------:R-:W-:Y:S02]  /*5630*/  @!UP0 UIMAD UR10, UR7, UR10, UR4 ;  /* 0x0000000a070a82a4 */ /* 0x000fe4000f8e0204 */
[----:B------:R-:W-:Y:S02]  /*5640*/  @!UP0 UIADD3 UR11, UPT, UPT, UR11, -UR4, URZ ;  /* 0x800000040b0b8290 */ /* 0x000fe4000fffe0ff */
[----:B------:R-:W-:Y:S02]  /*5650*/  UIMAD UR7, UR41, UR8, UR38 ;  /* 0x00000008290772a4 */ /* 0x000fe4000f8e0226 */
[----:B------:R-:W-:Y:S02]  /*5660*/  @!UP0 UIMAD UR6, UR11, UR40, UR5 ;  /* 0x000000280b0682a4 */ /* 0x000fe4000f8e0205 */
[----:B------:R-:W-:Y:S01]  /*5670*/  UIMAD UR4, UR50, UR9, UR37 ;  /* 0x00000009320472a4 */ /* 0x000fe2000f8e0225 */
[----:B------:R-:W-:Y:S02]  /*5680*/  @!UP0 UMOV UR5, UR10 ;  /* 0x0000000a00058c82 */ /* 0x000fe40008000000 */
[----:B------:R-:W-:Y:S02]  /*5690*/  UIMAD UR38, UR5, UR41, UR7 ;  /* 0x00000029052672a4 */ /* 0x000fe4000f8e0207 */
[----:B------:R-:W-:Y:S11]  /*56a0*/  UIMAD UR37, UR6, UR50, UR4 ;  /* 0x00000032062572a4 */ /* 0x000ff6000f8e0204 */
[----:B------:R-:W-:Y:S01]  /*56b0*/  @!UPT UIADD3 URZ, UPT, UPT, URZ, URZ, URZ ;  /* 0x000000fffffff290 */ /* 0x000fe2000fffe0ff */
.L_x_95:
[----:B-1----:R-:W-:Y:S01]  /*56c0*/  UISETP.NE.AND UP0, UPT, UR39, 0x1, UPT ;  /* 0x000000012700788c */ /* 0x002fe2000bf05270 */
[----:B------:R-:W-:Y:S10]  /*56d0*/  IADD3 R83, PT, PT, R83, 0x1, RZ ;  /* 0x0000000153537810 */ /* 0x000ff40007ffe0ff */
[----:B------:R-:W1:Y:S01]  /*56e0*/  @!UP0 LDCU.128 UR12, c[0x0][0xb10] ;  /* 0x00016200ff0c87ac */ /* 0x000e620008000c00 */
[----:B------:R-:W3:Y:S01]  /*56f0*/  @!UP0 LDCU UR5, c[0x0][0xb0c] ;  /* 0x00016180ff0587ac */ /* 0x000ee20008000800 */
[----:B------:R-:W4:Y:S01]  /*5700*/  @!UP0 LDCU UR10, c[0x0][0xb20] ;  /* 0x00016400ff0a87ac */ /* 0x000f220008000800 */
[----:B-1----:R-:W-:Y:S02]  /*5710*/  UIMAD.WIDE.U32 UR8, UR38, UR12, URZ ;  /* 0x0000000c260872a5 */ /* 0x002fe4000f8e00ff */
[----:B------:R-:W-:Y:S02]  /*5720*/  UIMAD.WIDE.U32 UR6, UR37, UR15, URZ ;  /* 0x0000000f250672a5 */ /* 0x000fe4000f8e00ff */
[----:B------:R-:W-:Y:S03]  /*5730*/  @!UP0 UISETP.NE.AND UP1, UPT, UR14, 0x1, UPT ;  /* 0x000000010e00888c */ /* 0x000fe6000bf25270 */
[----:B------:R-:W-:Y:S01]  /*5740*/  @!UP0 UMOV UR4, UR9 ;  /* 0x0000000900048c82 */ /* 0x000fe20008000000 */
[----:B---3--:R-:W-:Y:S02]  /*5750*/  @!UP0 UISETP.NE.AND UP2, UPT, UR5, 0x1, UPT ;  /* 0x000000010500888c */ /* 0x008fe4000bf45270 */
[----:B------:R-:W-:Y:S01]  /*5760*/  @!UP0 USHF.R.U32.HI UR4, URZ, UR13, UR4 ;  /* 0x0000000dff048299 */ /* 0x000fe20008011604 */
[----:B------:R-:W-:Y:S02]  /*5770*/  @!UP0 UMOV UR6, UR7 ;  /* 0x0000000700068c82 */ /* 0x000fe40008000000 */
[----:B----4-:R-:W-:Y:S02]  /*5780*/  @!UP0 USHF.R.U32.HI UR6, URZ, UR10, UR6 ;  /* 0x0000000aff068299 */ /* 0x010fe40008011606 */
[----:B------:R-:W-:Y:S02]  /*5790*/  @!UP0 USEL UR7, UR38, UR4, !UP2 ;  /* 0x0000000426078287 */ /* 0x000fe4000d000000 */
[----:B------:R-:W-:Y:S04]  /*57a0*/  @!UP0 USEL UR6, UR37, UR6, !UP1 ;  /* 0x0000000625068287 */ /* 0x000fe8000c800000 */
[----:B------:R-:W-:Y:S02]  /*57b0*/  @!UP0 UIADD3 UR4, UPT, UPT, -UR7, UR6, URZ ;  /* 0x0000000607048290 */ /* 0x000fe4000fffe1ff */
[----:B------:R-:W-:Y:S02]  /*57c0*/  @!UP0 UIADD3 UR6, UPT, UPT, UR7, -UR6, URZ ;  /* 0x8000000607068290 */ /* 0x000fe4000fffe0ff */
[----:B------:R-:W-:Y:S02]  /*57d0*/  @!UP0 UIMAD UR38, UR4, UR5, UR38 ;  /* 0x00000005042682a4 */ /* 0x000fe4000f8e0226 */
[----:B------:R-:W-:Y:S02]  /*57e0*/  @!UP0 UIMAD UR37, UR6, UR14, UR37 ;  /* 0x0000000e062582a4 */ /* 0x000fe4000f8e0225 */
[----:B------:R-:W-:Y:S09]  /*57f0*/  ULOP3.LUT UP0, URZ, UR59, 0x1b0, URZ, 0xc0, !UPT ;  /* 0x000001b03bff7892 */ /* 0x000ff2000f80c0ff */
[----:B------:R-:W-:Y:S05]  /*5800*/  BRA.U !UP0, `(.L_x_96) ;  /* 0x0000000108407547 */ /* 0x000fea000b800000 */
[----:B------:R-:W1:Y:S01]  /*5810*/  LDCU.64 UR8, c[0x4][0x80] ;  /* 0x01001000ff0877ac */ /* 0x000e620008000a00 */
[----:B------:R-:W-:Y:S01]  /*5820*/  MOV R3, 0x0 ;  /* 0x0000000000037802 */ /* 0x000fe20000000f00 */
[----:B------:R-:W-:Y:S02]  /*5830*/  HFMA2 R12, -RZ, RZ, 0, 5.9604644775390625e-08 ;  /* 0x00000001ff0c7431 */ /* 0x000fe400000001ff */
[----:B------:R-:W-:Y:S02]  /*5840*/  IMAD.MOV.U32 R8, RZ, RZ, 0x70 ;  /* 0x00000070ff087424 */ /* 0x000fe400078e00ff */
[----:B------:R-:W-:Y:S01]  /*5850*/  IMAD.MOV.U32 R13, RZ, RZ, RZ ;  /* 0x000000ffff0d7224 */ /* 0x000fe200078e00ff */
[----:B------:R-:W3:Y:S01]  /*5860*/  LDCU.64 UR6, c[0x4][0x88] ;  /* 0x01001100ff0677ac */ /* 0x000ee20008000a00 */
[----:B------:R-:W4:Y:S01]  /*5870*/  LDC.64 R2, c[0x4][R3] ;  /* 0x0100000003027b82 */ /* 0x000f220000000a00 */
[----:B------:R-:W2:Y:S01]  /*5880*/  LDCU.64 UR4, c[0x4][0x8] ;  /* 0x01000100ff0477ac */ /* 0x000ea20008000a00 */
[----:B-1----:R-:W-:Y:S01]  /*5890*/  MOV R5, UR9 ;  /* 0x0000000900057c02 */ /* 0x002fe20008000f00 */
[----:B------:R-:W-:Y:S01]  /*58a0*/  IMAD.U32 R4, RZ, RZ, UR8 ;  /* 0x00000008ff047e24 */ /* 0x000fe2000f8e00ff */
[----:B---3--:R-:W-:Y:S01]  /*58b0*/  MOV R7, UR7 ;  /* 0x0000000700077c02 */ /* 0x008fe20008000f00 */
[----:B------:R-:W-:Y:S01]  /*58c0*/  IMAD.U32 R6, RZ, RZ, UR6 ;  /* 0x00000006ff067e24 */ /* 0x000fe2000f8e00ff */
[----:B--2---:R-:W-:Y:S01]  /*58d0*/  MOV R11, UR5 ;  /* 0x00000005000b7c02 */ /* 0x004fe20008000f00 */
[----:B------:R-:W-:Y:S02]  /*58e0*/  IMAD.U32 R10, RZ, RZ, UR4 ;  /* 0x00000004ff0a7e24 */ /* 0x000fe4000f8e00ff */
[----:B------:R-:W-:Y:S07]  /*58f0*/  LEPC R20, `(.L_x_96) ;  /* 0x000000001014794e */ /* 0x000fee0000000000 */
[----:B----45:R-:W-:Y:S05]  /*5900*/  CALL.ABS.NOINC R2 ;  /* 0x0000000002007343 */ /* 0x030fea0003c00000 */
.L_x_96:
[----:B------:R-:W-:Y:S01]  /*5910*/  LOP3.LUT P0, RZ, R87, 0x1b0, RZ, 0xc0, !PT ;  /* 0x000001b057ff7812 */ /* 0x000fe2000780c0ff */
[----:B------:R-:W-:Y:S11]  /*5920*/  BSSY.RECONVERGENT B6, `(.L_x_97) ;  /* 0x0000013000067945 */ /* 0x000ff60003800200 */
[----:B------:R-:W-:Y:S01]  /*5930*/  @!UPT UIADD3 URZ, UPT, UPT, URZ, URZ, URZ ;  /* 0x000000fffffff290 */ /* 0x000fe2000fffe0ff */
[----:B------:R-:W-:Y:S05]  /*5940*/  @!P0 BRA `(.L_x_98) ;  /* 0x0000000000408947 */ /* 0x000fea0003800000 */
        /* <DEDUP_REMOVED lines=16> */
.L_x_98:
[----:B------:R-:W-:Y:S05]  /*5a50*/  BSYNC.RECONVERGENT B6 ;  /* 0x0000000000067941 */ /* 0x000fea0003800200 */
.L_x_97:
[----:B------:R-:W-:Y:S01]  /*5a60*/  ISETP.NE.U32.AND P3, PT, R76, RZ, PT ;  /* 0x000000ff4c00720c */ /* 0x000fe20003f65070 */
[----:B------:R-:W-:Y:S01]  /*5a70*/  UISETP.NE.AND UP1, UPT, UR60, URZ, UPT ;  /* 0x000000ff3c00728c */ /* 0x000fe2000bf25270 */
[----:B------:R-:W-:Y:S02]  /*5a80*/  ISETP.NE.U32.AND P4, PT, R72, RZ, PT ;  /* 0x000000ff4800720c */ /* 0x000fe40003f85070 */
[----:B------:R-:W-:Y:S02]  /*5a90*/  ISETP.NE.AND.EX P3, PT, R77, RZ, PT, P3 ;  /* 0x000000ff4d00720c */ /* 0x000fe40003f65330 */
[----:B------:R-:W-:Y:S02]  /*5aa0*/  PLOP3.LUT P1, PT, PT, PT, PT, 0x8, 0x80 ;  /* 0x000000000080781c */ /* 0x000fe40003f2e170 */
[----:B------:R-:W-:Y:S02]  /*5ab0*/  PLOP3.LUT P0, PT, PT, PT, UP1, 0x80, 0x8 ;  /* 0x000000000008781c */ /* 0x000fe40003f0f018 */
[----:B------:R-:W-:Y:S02]  /*5ac0*/  ISETP.NE.AND.EX P4, PT, R73, RZ, PT, P4 ;  /* 0x000000ff4900720c */ /* 0x000fe40003f85340 */
[----:B------:R-:W1:Y:S09]  /*5ad0*/  @UP1 LDCU.64 UR4, c[0x0][0x888] ;  /* 0x00011100ff0417ac */ /* 0x000e720008000a00 */
[----:B------:R-:W-:Y:S01]  /*5ae0*/  @P0 PLOP3.LUT P1, PT, P3, PT, PT, 0x80, 0x8 ;  /* 0x000000000008081c */ /* 0x000fe20001f2f070 */
[----:B-1----:R-:W-:Y:S04]  /*5af0*/  @UP1 UISETP.NE.U32.AND UP0, UPT, UR4, URZ, UPT ;  /* 0x000000ff0400128c */ /* 0x002fe8000bf05070 */
[----:B------:R-:W-:Y:S04]  /*5b00*/  @UP1 UISETP.NE.AND.EX UP0, UPT, UR5, URZ, UPT, UP0 ;  /* 0x000000ff0500128c */ /* 0x000fe8000bf05300 */
[----:B------:R-:W-:Y:S01]  /*5b10*/  @UP1 USEL UR4, URZ, 0xffffffff, UP0 ;  /* 0xffffffffff041887 */ /* 0x000fe20008000000 */
[----:B------:R-:W-:Y:S11]  /*5b20*/  @!P3 BRA `(.L_x_99) ;  /* 0x000000000030b947 */ /* 0x000ff60003800000 */
[----:B------:R-:W-:Y:S01]  /*5b30*/  ISETP.NE.U32.AND P2, PT, R74, RZ, PT ;  /* 0x000000ff4a00720c */ /* 0x000fe20003f45070 */
[----:B------:R-:W1:Y:S01]  /*5b40*/  LDCU.64 UR6, c[0x0][0x358] ;  /* 0x00006b00ff0677ac */ /* 0x000e620008000a00 */
[----:B------:R-:W-:Y:S02]  /*5b50*/  IMAD.MOV.U32 R80, RZ, RZ, 0x1 ;  /* 0x00000001ff507424 */ /* 0x000fe400078e00ff */
[----:B------:R-:W-:Y:S11]  /*5b60*/  ISETP.NE.AND.EX P2, PT, R75, RZ, PT, P2 ;  /* 0x000000ff4b00720c */ /* 0x000ff60003f45320 */
[----:B------:R-:W-:Y:S02]  /*5b70*/  @!UPT UIADD3 URZ, UPT, UPT, URZ, URZ, URZ ;  /* 0x000000fffffff290 */ /* 0x000fe4000fffe0ff */
[----:B------:R-:W3:Y:S01]  /*5b80*/  @P2 LDC.64 R2, c[0x0][0x888] ;  /* 0x00022200ff022b82 */ /* 0x000ee20000000a00 */
[----:B--2---:R-:W-:Y:S04]  /*5b90*/  @P2 IMAD R0, R76, UR36, RZ ;  /* 0x000000244c002c24 */ /* 0x004fe8000f8e02ff */
[----:B---3--:R-:W-:Y:S04]  /*5ba0*/  @P2 IMAD.WIDE R2, R0, 0x4, R2 ;  /* 0x0000000400022825 */ /* 0x008fe800078e0202 */
[----:B------:R-:W-:Y:S01]  /*5bb0*/  HFMA2 R0, -RZ, RZ, 0, 5.9604644775390625e-08 ;  /* 0x00000001ff007431 */ /* 0x000fe200000001ff */
[----:B-1---5:R1:W5:Y:S04]  /*5bc0*/  @P2 LDG.E R39, desc[UR6][R2.64] ;  /* 0x0000000602272981 */ /* 0x022368000c1e1900 */
[----:B------:R-:W-:Y:S01]  /*5bd0*/  @!P2 PRMT R80, R0, 0x7610, R80 ;  /* 0x000076100050a816 */ /* 0x000fe20000000050 */
[----:B-1----:R-:W3:Y:S06]  /*5be0*/  @!P2 LDC R39, c[0x0][0x880] ;  /* 0x00022000ff27ab82 */ /* 0x002eec0000000800 */
.L_x_99:
[----:B------:R-:W-:Y:S05]  /*5bf0*/  @!P4 BRA `(.L_x_100) ;  /* 0x000000000024c947 */ /* 0x000fea0003800000 */
[----:B------:R-:W-:Y:S01]  /*5c00*/  ISETP.NE.U32.AND P2, PT, R70, RZ, PT ;  /* 0x000000ff4600720c */ /* 0x000fe20003f45070 */
[----:B------:R-:W1:Y:S03]  /*5c10*/  LDCU.64 UR6, c[0x0][0x358] ;  /* 0x00006b00ff0677ac */ /* 0x000e660008000a00 */
[----:B------:R-:W-:Y:S11]  /*5c20*/  ISETP.NE.AND.EX P2, PT, R71, RZ, PT, P2 ;  /* 0x000000ff4700720c */ /* 0x000ff60003f45320 */
[----:B------:R-:W-:Y:S02]  /*5c30*/  @!UPT UIADD3 URZ, UPT, UPT, URZ, URZ, URZ ;  /* 0x000000fffffff290 */ /* 0x000fe4000fffe0ff */
[----:B------:R-:W4:Y:S01]  /*5c40*/  @P2 LDC.64 R2, c[0x0][0x8a8] ;  /* 0x00022a00ff022b82 */ /* 0x000f220000000a00 */
[----:B--2---:R-:W-:Y:S04]  /*5c50*/  @P2 IMAD R0, R72, UR36, RZ ;  /* 0x0000002448002c24 */ /* 0x004fe8000f8e02ff */
[----:B----4-:R-:W-:Y:S05]  /*5c60*/  @P2 IMAD.WIDE R2, R0, 0x4, R2 ;  /* 0x0000000400022825 */ /* 0x010fea00078e0202 */
[----:B-1---5:R1:W5:Y:S02]  /*5c70*/  @P2 LDG.E R38, desc[UR6][R2.64] ;  /* 0x0000000602262981 */ /* 0x022364000c1e1900 */
[----:B-1----:R-:W4:Y:S02]  /*5c80*/  @!P2 LDC R38, c[0x0][0x8a0] ;  /* 0x00022800ff26ab82 */ /* 0x002f240000000800 */
.L_x_100:
[----:B---3-5:R-:W-:Y:S01]  /*5c90*/  @P0 FSETP.NEU.AND P4, PT, R39, RZ, PT ;  /* 0x000000ff2700020b */ /* 0x028fe20003f8d000 */
[----:B--2---:R-:W-:Y:S01]  /*5ca0*/  IMAD.U32 R0, RZ, RZ, UR4 ;  /* 0x00000004ff007e24 */ /* 0x004fe2000f8e00ff */
[----:B------:R-:W-:Y:S01]  /*5cb0*/  @P0 LOP3.LUT P2, RZ, R80, 0xff, RZ, 0xc0, !PT ;  /* 0x000000ff50ff0812 */ /* 0x000fe2000784c0ff */
[----:B------:R-:W-:Y:S01]  /*5cc0*/  BSSY B1, `(.L_x_101) ;  /* 0x0000035000017945 */ /* 0x000fe20003800000 */
[----:B------:R-:W-:Y:S02]  /*5cd0*/  @P0 SEL R2, RZ, 0xffffffff, P4 ;  /* 0xffffffffff020807 */ /* 0x000fe40002000000 */
[----:B------:R-:W-:Y:S02]  /*5ce0*/  CS2R R18, SRZ ;  /* 0x0000000000127805 */ /* 0x000fe4000001ff00 */
[----:B------:R-:W-:Y:S02]  /*5cf0*/  LEA R82, R36, UR44, 0x3 ;  /* 0x0000002c24527c11 */ /* 0x000fe4000f8e18ff */
[----:B------:R-:W-:Y:S02]  /*5d00*/  CS2R R16, SRZ ;  /* 0x0000000000107805 */ /* 0x000fe4000001ff00 */
[----:B------:R-:W-:Y:S02]  /*5d10*/  @P1 SEL R2, R0, R2, !P2 ;  /* 0x0000000200021207 */ /* 0x000fe40005000000 */
[----:B------:R-:W-:Y:S02]  /*5d20*/  CS2R R26, SRZ ;  /* 0x00000000001a7805 */ /* 0x000fe4000001ff00 */
[----:B------:R-:W-:Y:S02]  /*5d30*/  SHF.L.U32 R4, R86, 0x1f, RZ ;  /* 0x0000001f56047819 */ /* 0x000fe400000006ff */
[----:B------:R-:W-:Y:S02]  /*5d40*/  CS2R R24, SRZ ;  /* 0x0000000000187805 */ /* 0x000fe4000001ff00 */
[----:B------:R-:W-:Y:S02]  /*5d50*/  @P0 LOP3.LUT R2, R2, 0x1, RZ, 0xc0, !PT ;  /* 0x0000000102020812 */ /* 0x000fe400078ec0ff */
[----:B------:R-:W-:Y:S02]  /*5d60*/  PLOP3.LUT P5, PT, PT, PT, PT, 0x8, 0x80 ;  /* 0x000000000080781c */ /* 0x000fe40003fae170 */
[----:B------:R-:W-:Y:S01]  /*5d70*/  ISETP.NE.U32.OR P1, PT, R2, 0x1, !P0 ;  /* 0x000000010200780c */ /* 0x000fe20004725470 */
[----:B------:R-:W-:Y:S11]  /*5d80*/  IMAD R2, R36, 0x20, R37 ;  /* 0x0000002024027824 */ /* 0x000ff600078e0225 */
[----:B------:R-:W-:Y:S01]  /*5d90*/  @!UPT UIADD3 URZ, UPT, UPT, URZ, URZ, URZ ;  /* 0x000000fffffff290 */ /* 0x000fe2000fffe0ff */
[----:B------:R-:W-:Y:S04]  /*5da0*/  @P1 SHF.L.U32 R0, R84, 0x1f, RZ ;  /* 0x0000001f54001819 */ /* 0x000fe800000006ff */
[----:B------:R-:W1:Y:S01]  /*5db0*/  @P1 SYNCS.PHASECHK.TRANS64.TRYWAIT P0, [UR44+0x30], R0 ;  /* 0x00003000ff0015a7 */ /* 0x000e62000800112c */
[----:B------:R2:W3:Y:S01]  /*5dc0*/  SYNCS.PHASECHK.TRANS64.TRYWAIT P4, [R82+URZ+0x70], R4 ;  /* 0x00007004520075a7 */ /* 0x0004e200080811ff */
[----:B-1----:R-:W-:Y:S01]  /*5dd0*/  @P1 PLOP3.LUT P5, PT, P0, PT, PT, 0x8, 0x80 ;  /* 0x000000000080181c */ /* 0x002fe200007ae170 */
[----:B------:R-:W-:Y:S01]  /*5de0*/  @!UPT UIADD3 URZ, UPT, UPT, URZ, URZ, URZ ;  /* 0x000000fffffff290 */ /* 0x000fe2000fffe0ff */
[----:B--23--:R-:W-:Y:S11]  /*5df0*/  @!P1 BRA `(.L_x_102) ;  /* 0x0000000000849947 */ /* 0x00cff60003800000 */
[----:B------:R-:W-:Y:S01]  /*5e00*/  ISETP.NE.U32.AND P0, PT, RZ, UR56, PT ;  /* 0x00000038ff007c0c */ /* 0x000fe2000bf05070 */
[----:B------:R-:W-:Y:S01]  /*5e10*/  BSSY B0, `(.L_x_103) ;  /* 0x0000012000007945 */ /* 0x000fe20003800000 */
[----:B------:R-:W-:Y:S02]  /*5e20*/  FSETP.NEU.AND P2, PT, R39, RZ, PT ;  /* 0x000000ff2700720b */ /* 0x000fe40003f4d000 */
[----:B------:R-:W-:Y:S02]  /*5e30*/  CS2R R26, SRZ ;  /* 0x00000000001a7805 */ /* 0x000fe4000001ff00 */
[----:B------:R-:W-:Y:S02]  /*5e40*/  ISETP.NE.AND.EX P0, PT, RZ, UR57, PT, P0 ;  /* 0x00000039ff007c0c */ /* 0x000fe4000bf05300 */
[----:B------:R-:W-:Y:S02]  /*5e50*/  CS2R R24, SRZ ;  /* 0x0000000000187805 */ /* 0x000fe4000001ff00 */
[----:B------:R-:W-:Y:S02]  /*5e60*/  LOP3.LUT P1, RZ, R80, 0xff, RZ, 0xc0, !PT ;  /* 0x000000ff50ff7812 */ /* 0x000fe4000782c0ff */
[----:B------:R-:W-:Y:S02]  /*5e70*/  CS2R R18, SRZ ;  /* 0x0000000000127805 */ /* 0x000fe4000001ff00 */
[----:B------:R-:W-:Y:S02]  /*5e80*/  SEL R0, RZ, 0xffffffff, P2 ;  /* 0xffffffffff007807 */ /* 0x000fe40001000000 */
[----:B------:R-:W-:Y:S02]  /*5e90*/  CS2R R16, SRZ ;  /* 0x0000000000107805 */ /* 0x000fe4000001ff00 */
[----:B------:R-:W-:Y:S04]  /*5ea0*/  SEL R3, RZ, 0xffffffff, P0 ;  /* 0xffffffffff037807 */ /* 0x000fe80000000000 */
[----:B------:R-:W-:Y:S04]  /*5eb0*/  @P3 SEL R0, R3, R0, !P1 ;  /* 0x0000000003003207 */ /* 0x000fe80004800000 */
[----:B------:R-:W-:Y:S04]  /*5ec0*/  LOP3.LUT R0, R0, 0x1, RZ, 0xc0, !PT ;  /* 0x0000000100007812 */ /* 0x000fe800078ec0ff */
[----:B------:R-:W-:Y:S01]  /*5ed0*/  ISETP.NE.U32.AND P0, PT, R0, 0x1, PT ;  /* 0x000000010000780c */ /* 0x000fe20003f05070 */
[----:B------:R-:W-:Y:S01]  /*5ee0*/  @!UPT UIADD3 URZ, UPT, UPT, URZ, URZ, URZ ;  /* 0x000000fffffff290 */ /* 0x000fe2000fffe0ff */
[----:B------:R-:W-:Y:S11]  /*5ef0*/  @!P5 BRA `(.L_x_104) ;  /* 0x00000000000cd947 */ /* 0x000ff60003800000 */
[----:B------:R-:W-:Y:S04]  /*5f00*/  SHF.L.U32 R3, R84, 0x1f, RZ ;  /* 0x0000001f54037819 */ /* 0x000fe800000006ff */
[----:B------:R-:W1:Y:S02]  /*5f10*/  SYNCS.PHASECHK.TRANS64.TRYWAIT P1, [UR44+0x30], R3 ;  /* 0x00003003ff0075a7 */ /* 0x000e64000802112c */
[----:B-1----:R-:W-:Y:S05]  /*5f20*/  @!P1 BRA `(.L_x_105) ;  /* 0x0000001400889947 */ /* 0x002fea0003800000 */
.L_x_104:
[----:B------:R-:W-:Y:S05]  /*5f30*/  BSYNC B0 ;  /* 0x0000000000007941 */ /* 0x000fea0003800000 */
.L_x_103:
[----:B------:R-:W2:Y:S01]  /*5f40*/  S2UR UR5, SR_CgaCtaId ;  /* 0x00000000000579c3 */ /* 0x000ea20000008800 */
[----:B------:R3:W1:Y:S01]  /*5f50*/  @P0 LDS.128 R24, [R79+UR44+0x200] ;  /* 0x0002002c4f180984 */ /* 0x0006620008000c00 */
[----:B------:R-:W-:Y:S01]  /*5f60*/  UIADD3 UR4, UPT, UPT, UR44, 0x38, URZ ;  /* 0x000000382c047890 */ /* 0x000fe2000fffe0ff */
[----:B------:R-:W-:Y:S02]  /*5f70*/  LOP3.LUT R84, R84, 0x1, RZ, 0x3c, !PT ;  /* 0x0000000154547812 */ /* 0x000fe400078e3cff */
[----:B------:R3:W1:Y:S01]  /*5f80*/  @P0 LDS.128 R16, [R78+0x10] ;  /* 0x000010004e100984 */ /* 0x0006620000000c00 */
[----:B------:R-:W-:Y:S01]  /*5f90*/  @!PT LDS RZ, [RZ] ;  /* 0x00000000fffff984 */ /* 0x000fe20000000800 */
[----:B------:R-:W-:Y:S01]  /*5fa0*/  @!PT LDS RZ, [RZ] ;  /* 0x00000000fffff984 */ /* 0x000fe20000000800 */
[----:B------:R-:W-:Y:S01]  /*5fb0*/  @!PT LDS RZ, [RZ] ;  /* 0x00000000fffff984 */ /* 0x000fe20000000800 */
[----:B------:R-:W-:Y:S01]  /*5fc0*/  @!PT LDS RZ, [RZ] ;  /* 0x00000000fffff984 */ /* 0x000fe20000000800 */
[----:B------:R5:W-:Y:S06]  /*5fd0*/  MEMBAR.ALL.CTA ;  /* 0x0000000000007992 */ /* 0x000bec0000008000 */
[----:B-----5:R-:W5:Y:S01]  /*5fe0*/  FENCE.VIEW.ASYNC.S ;  /* 0x00000000000073c6 */ /* 0x020f620000000000 */
[----:B--2---:R-:W-:Y:S09]  /*5ff0*/  UPRMT UR4, UR5, 0x654, UR4 ;  /* 0x0000065405047896 */ /* 0x004ff20008000004 */
[----:B---3-5:R-:W-:Y:S03]  /*6000*/  SYNCS.ARRIVE.TRANS64.RED.A1T0 RZ, [UR4], RZ ;  /* 0x000000ffffff79a7 */ /* 0x028fe60008100404 */
.L_x_102:
[----:B------:R-:W-:Y:S05]  /*6010*/  BSYNC B1 ;  /* 0x0000000000017941 */ /* 0x000fea0003800000 */
.L_x_101:
[----:B-1----:R-:W-:Y:S04]  /*6020*/  SHF.R.U32.HI R0, RZ, 0x15, R2 ;  /* 0x00000015ff007819 */ /* 0x002fe80000011602 */
[----:B------:R-:W-:Y:S01]  /*6030*/  LOP3.LUT P0, RZ, R0, 0x3, R81, 0x48, !PT ;  /* 0x0000000300ff7812 */ /* 0x000fe20007804851 */
[----:B------:R-:W-:Y:S01]  /*6040*/  @!UPT UIADD3 URZ, UPT, UPT, URZ, URZ, URZ ;  /* 0x000000fffffff290 */ /* 0x000fe2000fffe0ff */
[----:B------:R-:W-:Y:S11]  /*6050*/  @P4 BRA `(.L_x_106) ;  /* 0x0000000000084947 */ /* 0x000ff60003800000 */
[----:B------:R-:W1:Y:S02]  /*6060*/  SYNCS.PHASECHK.TRANS64.TRYWAIT P1, [R82+URZ+0x70], R4 ;  /* 0x00007004520075a7 */ /* 0x000e6400080211ff */
[----:B-1----:R-:W-:Y:S05]  /*6070*/  @!P1 BRA `(.L_x_107) ;  /* 0x00000014004c9947 */ /* 0x002fea0003800000 */
.L_x_106:
[----:B------:R-:W-:Y:S05]  /*6080*/  @!P0 BRA `(.L_x_108) ;  /* 0x0000000000408947 */ /* 0x000fea0003800000 */
[----:B------:R-:W2:Y:S01]  /*6090*/  LDCU.64 UR8, c[0x4][0x70] ;  /* 0x01000e00ff0877ac */ /* 0x000ea20008000a00 */
[----:B------:R-:W-:Y:S01]  /*60a0*/  MOV R15, 0x0 ;  /* 0x00000000000f7802 */ /* 0x000fe20000000f00 */
[----:B------:R-:W-:Y:S02]  /*60b0*/  HFMA2 R12, -RZ, RZ, 0, 5.9604644775390625e-08 ;  /* 0x00000001ff0c7431 */ /* 0x000fe400000001ff */
[----:B------:R-:W-:Y:S02]  /*60c0*/  IMAD.MOV.U32 R8, RZ, RZ, 0x192 ;  /* 0x00000192ff087424 */ /* 0x000fe400078e00ff */
[----:B------:R-:W-:Y:S01]  /*60d0*/  IMAD.MOV.U32 R13, RZ, RZ, RZ ;  /* 0x000000ffff0d7224 */ /* 0x000fe200078e00ff */
[----:B------:R-:W3:Y:S01]  /*60e0*/  LDCU.64 UR6, c[0x4][0x78] ;  /* 0x01000f00ff0677ac */ /* 0x000ee20008000a00 */
[----:B------:R-:W4:Y:S01]  /*60f0*/  LDC.64 R14, c[0x4][R15] ;  /* 0x010000000f0e7b82 */ /* 0x000f220000000a00 */
[----:B------:R-:W5:Y:S01]  /*6100*/  LDCU.64 UR4, c[0x4][0x10] ;  /* 0x01000200ff0477ac */ /* 0x000f620008000a00 */
[----:B--2---:R-:W-:Y:S01]  /*6110*/  MOV R5, UR9 ;  /* 0x0000000900057c02 */ /* 0x004fe20008000f00 */
[----:B-1----:R-:W-:Y:S01]  /*6120*/  IMAD.U32 R4, RZ, RZ, UR8 ;  /* 0x00000008ff047e24 */ /* 0x002fe2000f8e00ff */
[----:B---3--:R-:W-:Y:S01]  /*6130*/  MOV R7, UR7 ;  /* 0x0000000700077c02 */ /* 0x008fe20008000f00 */
[----:B------:R-:W-:Y:S01]  /*6140*/  IMAD.U32 R6, RZ, RZ, UR6 ;  /* 0x00000006ff067e24 */ /* 0x000fe2000f8e00ff */
[----:B-----5:R-:W-:Y:S01]  /*6150*/  MOV R11, UR5 ;  /* 0x00000005000b7c02 */ /* 0x020fe20008000f00 */
[----:B------:R-:W-:Y:S02]  /*6160*/  IMAD.U32 R10, RZ, RZ, UR4 ;  /* 0x00000004ff0a7e24 */ /* 0x000fe4000f8e00ff */
[----:B------:R-:W-:Y:S07]  /*6170*/  LEPC R20, `(.L_x_108) ;  /* 0x000000001014794e */ /* 0x000fee0000000000 */
[----:B----4-:R-:W-:Y:S05]  /*6180*/  CALL.ABS.NOINC R14 ;  /* 0x000000000e007343 */ /* 0x010fea0003c00000 */
.L_x_108:
[----:B------:R-:W-:Y:S01]  /*6190*/  LOP3.LUT P0, RZ, R69, 0x60, RZ, 0xc0, !PT ;  /* 0x0000006045ff7812 */ /* 0x000fe2000780c0ff */
[----:B------:R-:W-:Y:S05]  /*61a0*/  WARPSYNC.ALL ;  /* 0x0000000000007948 */ /* 0x000fea0003800000 */
[----:B------:R-:W-:Y:S01]  /*61b0*/  R2UR UR4, R2 ;  /* 0x00000000020472ca */ /* 0x000fe200000e0000 */
[----:B------:R-:W-:Y:S01]  /*61c0*/  BSSY.RECONVERGENT B0, `(.L_x_109) ;  /* 0x000009d000007945 */ /* 0x000fe20003800200 */
[-C--:B------:R-:W-:Y:S02]  /*61d0*/  F2FP.F16.E5M2.UNPACK_B R2, R24.reuse ;  /* 0x00000018ff02723e */ /* 0x080fe400020004ff */
[-C--:B-1----:R-:W-:Y:S02]  /*61e0*/  F2FP.F16.E5M2.UNPACK_B R4, R25.reuse ;  /* 0x00000019ff04723e */ /* 0x082fe400020004ff */
[----:B------:R-:W-:Y:S01]  /*61f0*/  F2FP.F16.E5M2.UNPACK_B R24, R24.H1 ;  /* 0x00000018ff18723e */ /* 0x000fe200030004ff */
[----:B------:R-:W-:Y:S01]  /*6200*/  HADD2.F32 R0, -RZ, R2.H0_H0 ;  /* 0x20000002ff007230 */ /* 0x000fe20000004100 */
[----:B------:R-:W-:Y:S01]  /*6210*/  F2FP.F16.E5M2.UNPACK_B R25, R25.H1 ;  /* 0x00000019ff19723e */ /* 0x000fe200030004ff */
[----:B------:R-:W-:Y:S01]  /*6220*/  HADD2.F32 R41, -RZ, R4.H0_H0 ;  /* 0x20000004ff297230 */ /* 0x000fe20000004100 */
[-C--:B------:R-:W-:Y:S01]  /*6230*/  F2FP.F16.E5M2.UNPACK_B R46, R26.reuse ;  /* 0x0000001aff2e723e */ /* 0x080fe200020004ff */
[--C-:B------:R-:W-:Y:S01]  /*6240*/  HADD2.F32 R3, -RZ, R24.reuse.H0_H0 ;  /* 0x20000018ff037230 */ /* 0x100fe20000004100 */
[----:B------:R-:W-:Y:S01]  /*6250*/  F2FP.F16.E5M2.UNPACK_B R48, R26.H1 ;  /* 0x0000001aff30723e */ /* 0x000fe200030004ff */
[----:B------:R-:W-:Y:S01]  /*6260*/  HADD2.F32 R40, -RZ, R24.H1_H1 ;  /* 0x30000018ff287230 */ /* 0x000fe20000004100 */
[-C--:B------:R-:W-:Y:S01]  /*6270*/  F2FP.F16.E5M2.UNPACK_B R50, R27.reuse ;  /* 0x0000001bff32723e */ /* 0x080fe200020004ff */
[----:B------:R-:W-:Y:S01]  /*6280*/  HADD2.F32 R42, -RZ, R4.H1_H1 ;  /* 0x30000004ff2a7230 */ /* 0x000fe20000004100 */
[----:B------:R-:W-:Y:S01]  /*6290*/  F2FP.F16.E5M2.UNPACK_B R52, R27.H1 ;  /* 0x0000001bff34723e */ /* 0x000fe200030004ff */
[--C-:B------:R-:W-:Y:S01]  /*62a0*/  HADD2.F32 R43, -RZ, R25.reuse.H0_H0 ;  /* 0x20000019ff2b7230 */ /* 0x100fe20000004100 */
[-C--:B------:R-:W-:Y:S01]  /*62b0*/  F2FP.F16.E5M2.UNPACK_B R54, R16.reuse ;  /* 0x00000010ff36723e */ /* 0x080fe200020004ff */
[----:B------:R-:W-:Y:S01]  /*62c0*/  HADD2.F32 R44, -RZ, R25.H1_H1 ;  /* 0x30000019ff2c7230 */ /* 0x000fe20000004100 */
[----:B------:R-:W-:Y:S01]  /*62d0*/  F2FP.F16.E5M2.UNPACK_B R56, R16.H1 ;  /* 0x00000010ff38723e */ /* 0x000fe200030004ff */
[----:B------:R-:W-:Y:S01]  /*62e0*/  HADD2.F32 R2, -RZ, R2.H1_H1 ;  /* 0x30000002ff027230 */ /* 0x000fe20000004100 */
[-C--:B------:R-:W-:Y:S01]  /*62f0*/  F2FP.F16.E5M2.UNPACK_B R58, R17.reuse ;  /* 0x00000011ff3a723e */ /* 0x080fe200020004ff */
[--C-:B------:R-:W-:Y:S01]  /*6300*/  HADD2.F32 R45, -RZ, R46.reuse.H0_H0 ;  /* 0x2000002eff2d7230 */ /* 0x100fe20000004100 */
        /* <DEDUP_REMOVED lines=10> */
[----:B------:R-:W1:Y:S01]  /*63b0*/  LDTM.x32 R4, tmem[UR4] ;  /* 0x00000004000479ee */ /* 0x000e6200082c0000 */
[----:B------:R-:W-:Y:S01]  /*63c0*/  NOP ;  /* 0x0000000000007918 */ /* 0x000fe20000000000 */
[----:B------:R-:W-:Y:S01]  /*63d0*/  IADD3 R82, PT, PT, R82, 0x90, RZ ;  /* 0x0000009052527810 */ /* 0x000fe20007ffe0ff */
[--C-:B------:R-:W-:Y:S01]  /*63e0*/  HADD2.F32 R53, -RZ, R54.reuse.H0_H0 ;  /* 0x20000036ff357230 */ /* 0x100fe20000004100 */
[----:B------:R-:W-:Y:S01]  /*63f0*/  IADD3 R36, PT, PT, R36, 0x1, RZ ;  /* 0x0000000124247810 */ /* 0x000fe20007ffe0ff */
[----:B------:R-:W-:Y:S01]  /*6400*/  HADD2.F32 R54, -RZ, R54.H1_H1 ;  /* 0x30000036ff367230 */ /* 0x000fe20000004100 */
[----:B------:R-:W-:Y:S01]  /*6410*/  LOP3.LUT R82, R82, 0xfefffff8, RZ, 0xc0, !PT ;  /* 0xfefffff852527812 */ /* 0x000fe200078ec0ff */
[--C-:B------:R-:W-:Y:S02]  /*6420*/  HADD2.F32 R57, -RZ, R58.reuse.H0_H0 ;  /* 0x2000003aff397230 */ /* 0x100fe40000004100 */
[----:B------:R-:W-:Y:S01]  /*6430*/  HADD2.F32 R58, -RZ, R58.H1_H1 ;  /* 0x3000003aff3a7230 */ /* 0x000fe20000004100 */
[----:B-1----:R1:W-:Y:S01]  /*6440*/  SYNCS.ARRIVE.TRANS64.RED.A1T0 RZ, [R82+URZ], RZ ;  /* 0x000000ff52ff79a7 */ /* 0x0023e200081004ff */
[--C-:B------:R-:W-:Y:S02]  /*6450*/  HADD2.F32 R61, -RZ, R62.reuse.H0_H0 ;  /* 0x2000003eff3d7230 */ /* 0x100fe40000004100 */
[----:B------:R-:W-:Y:S02]  /*6460*/  HADD2.F32 R62, -RZ, R62.H1_H1 ;  /* 0x3000003eff3e7230 */ /* 0x000fe40000004100 */
[--C-:B------:R-:W-:Y:S02]  /*6470*/  HADD2.F32 R65, -RZ, R66.reuse.H0_H0 ;  /* 0x20000042ff417230 */ /* 0x100fe40000004100 */
[----:B------:R-:W-:Y:S02]  /*6480*/  HADD2.F32 R66, -RZ, R66.H1_H1 ;  /* 0x30000042ff427230 */ /* 0x000fe40000004100 */
[--C-:B------:R-:W-:Y:S02]  /*6490*/  HADD2.F32 R51, -RZ, R52.reuse.H0_H0 ;  /* 0x20000034ff337230 */ /* 0x100fe40000004100 */
[----:B------:R-:W-:Y:S02]  /*64a0*/  HADD2.F32 R52, -RZ, R52.H1_H1 ;  /* 0x30000034ff347230 */ /* 0x000fe40000004100 */
[--C-:B------:R-:W-:Y:S02]  /*64b0*/  HADD2.F32 R55, -RZ, R56.reuse.H0_H0 ;  /* 0x20000038ff377230 */ /* 0x100fe40000004100 */
[C---:B----4-:R-:W-:Y:S01]  /*64c0*/  FMUL R4, R38.reuse, R4 ;  /* 0x0000000426047220 */ /* 0x050fe20000400000 */
[C---:B------:R-:W-:Y:S01]  /*64d0*/  FMUL R5, R38.reuse, R5 ;  /* 0x0000000526057220 */ /* 0x040fe20000400000 */
[C---:B------:R-:W-:Y:S01]  /*64e0*/  FMUL R8, R38.reuse, R8 ;  /* 0x0000000826087220 */ /* 0x040fe20000400000 */
[C---:B------:R-:W-:Y:S01]  /*64f0*/  FMUL R9, R38.reuse, R9 ;  /* 0x0000000926097220 */ /* 0x040fe20000400000 */
[C---:B------:R-:W-:Y:S01]  /*6500*/  FFMA R4, R39.reuse, R0, R4 ;  /* 0x0000000027047223 */ /* 0x040fe20000000004 */
[C---:B------:R-:W-:Y:S01]  /*6510*/  FFMA R5, R39.reuse, R2, R5 ;  /* 0x0000000227057223 */ /* 0x040fe20000000005 */
[C---:B------:R-:W-:Y:S01]  /*6520*/  FMUL R12, R38.reuse, R12 ;  /* 0x0000000c260c7220 */ /* 0x040fe20000400000 */
        /* <DEDUP_REMOVED lines=15> */
[C---:B------:R-:W-:Y:S01]  /*6620*/  FFMA R6, R39.reuse, R3, R6 ;  /* 0x0000000327067223 */ /* 0x040fe20000000006 */
[C---:B------:R-:W-:Y:S01]  /*6630*/  FFMA R7, R39.reuse, R40, R7 ;  /* 0x0000002827077223 */ /* 0x040fe20000000007 */
[C---:B------:R-:W-:Y:S01]  /*6640*/  FFMA R8, R39.reuse, R41, R8 ;  /* 0x0000002927087223 */ /* 0x040fe20000000008 */
[C---:B------:R-:W-:Y:S01]  /*6650*/  FFMA R9, R39.reuse, R42, R9 ;  /* 0x0000002a27097223 */ /* 0x040fe20000000009 */
[C---:B------:R-:W-:Y:S01]  /*6660*/  FFMA R10, R39.reuse, R43, R10 ;  /* 0x0000002b270a7223 */ /* 0x040fe2000000000a */
[C---:B------:R-:W-:Y:S01]  /*6670*/  FFMA R11, R39.reuse, R44, R11 ;  /* 0x0000002c270b7223 */ /* 0x040fe2000000000b */
[C---:B------:R-:W-:Y:S01]  /*6680*/  FFMA R12, R39.reuse, R45, R12 ;  /* 0x0000002d270c7223 */ /* 0x040fe2000000000c */
[----:B------:R-:W-:Y:S01]  /*6690*/  FFMA R13, R39, R46, R13 ;  /* 0x0000002e270d7223 */ /* 0x000fe2000000000d */
[----:B------:R-:W-:Y:S01]  /*66a0*/  F2FP.SATFINITE.E5M2.F32.PACK_AB_MERGE_C R6, R7, R6, RZ ;  /* 0x000000060706723e */ /* 0x000fe200048060ff */
[C---:B------:R-:W-:Y:S01]  /*66b0*/  FMUL R14, R38.reuse, R14 ;  /* 0x0000000e260e7220 */ /* 0x040fe20000400000 */
[----:B------:R-:W-:Y:S01]  /*66c0*/  F2FP.SATFINITE.E5M2.F32.PACK_AB_MERGE_C R10, R11, R10, RZ ;  /* 0x0000000a0b0a723e */ /* 0x000fe200048060ff */
[C---:B------:R-:W-:Y:S01]  /*66d0*/  FMUL R15, R38.reuse, R15 ;  /* 0x0000000f260f7220 */ /* 0x040fe20000400000 */
[----:B------:R-:W-:Y:S01]  /*66e0*/  F2FP.SATFINITE.E5M2.F32.PACK_AB_MERGE_C R4, R5, R4, R6 ;  /* 0x000000040504723e */ /* 0x000fe20004806006 */
[----:B------:R-:W-:Y:S01]  /*66f0*/  FFMA R14, R39, R47, R14 ;  /* 0x0000002f270e7223 */ /* 0x000fe2000000000e */
[----:B------:R-:W-:Y:S01]  /*6700*/  F2FP.SATFINITE.E5M2.F32.PACK_AB_MERGE_C R5, R9, R8, R10 ;  /* 0x000000080905723e */ /* 0x000fe2000480600a */
[C---:B------:R-:W-:Y:S01]  /*6710*/  FFMA R15, R39.reuse, R48, R15 ;  /* 0x00000030270f7223 */ /* 0x040fe2000000000f */
[C---:B------:R-:W-:Y:S01]  /*6720*/  FFMA R16, R39.reuse, R49, R16 ;  /* 0x0000003127107223 */ /* 0x040fe20000000010 */
[C---:B------:R-:W-:Y:S01]  /*6730*/  FFMA R17, R39.reuse, R50, R17 ;  /* 0x0000003227117223 */ /* 0x040fe20000000011 */
[C---:B------:R-:W-:Y:S01]  /*6740*/  FMUL R18, R38.reuse, R18 ;  /* 0x0000001226127220 */ /* 0x040fe20000400000 */
[C---:B------:R-:W-:Y:S01]  /*6750*/  FMUL R19, R38.reuse, R19 ;  /* 0x0000001326137220 */ /* 0x040fe20000400000 */
[----:B------:R-:W-:Y:S02]  /*6760*/  HADD2.F32 R56, -RZ, R56.H1_H1 ;  /* 0x30000038ff387230 */ /* 0x000fe40000004100 */
[C---:B------:R-:W-:Y:S01]  /*6770*/  FMUL R22, R38.reuse, R22 ;  /* 0x0000001626167220 */ /* 0x040fe20000400000 */
[C---:B------:R-:W-:Y:S01]  /*6780*/  FFMA R18, R39.reuse, R51, R18 ;  /* 0x0000003327127223 */ /* 0x040fe20000000012 */
[C---:B------:R-:W-:Y:S01]  /*6790*/  FFMA R19, R39.reuse, R52, R19 ;  /* 0x0000003427137223 */ /* 0x040fe20000000013 */
[C---:B------:R-:W-:Y:S01]  /*67a0*/  FMUL R23, R38.reuse, R23 ;  /* 0x0000001726177220 */ /* 0x040fe20000400000 */
[C---:B------:R-:W-:Y:S01]  /*67b0*/  FFMA R20, R39.reuse, R53, R20 ;  /* 0x0000003527147223 */ /* 0x040fe20000000014 */
[C---:B------:R-:W-:Y:S01]  /*67c0*/  FFMA R21, R39.reuse, R54, R21 ;  /* 0x0000003627157223 */ /* 0x040fe20000000015 */
[--C-:B------:R-:W-:Y:S02]  /*67d0*/  HADD2.F32 R59, -RZ, R60.reuse.H0_H0 ;  /* 0x2000003cff3b7230 */ /* 0x100fe40000004100 */
[C---:B------:R-:W-:Y:S01]  /*67e0*/  FFMA R22, R39.reuse, R55, R22 ;  /* 0x0000003727167223 */ /* 0x040fe20000000016 */
[----:B------:R-:W-:Y:S02]  /*67f0*/  HADD2.F32 R60, -RZ, R60.H1_H1 ;  /* 0x3000003cff3c7230 */ /* 0x000fe40000004100 */
[C---:B------:R-:W-:Y:S01]  /*6800*/  FMUL R3, R38.reuse, R26 ;  /* 0x0000001a26037220 */ /* 0x040fe20000400000 */
        /* <DEDUP_REMOVED lines=16> */
[----:B------:R-:W-:Y:S01]  /*6910*/  FFMA R31, R39, R64, R31 ;  /* 0x00000040271f7223 */ /* 0x000fe2000000001f */
[----:B------:R-:W-:Y:S01]  /*6920*/  FMUL R35, R38, R35 ;  /* 0x0000002326237220 */ /* 0x000fe20000400000 */
[----:B------:R-:W-:Y:S01]  /*6930*/  F2FP.SATFINITE.E5M2.F32.PACK_AB_MERGE_C R14, R15, R14, RZ ;  /* 0x0000000e0f0e723e */ /* 0x000fe200048060ff */
[----:B------:R-:W-:Y:S01]  /*6940*/  FFMA R28, R39, R65, R28 ;  /* 0x00000041271c7223 */ /* 0x000fe2000000001c */
[----:B------:R-:W-:Y:S01]  /*6950*/  F2FP.SATFINITE.E5M2.F32.PACK_AB_MERGE_C R7, R19, R18, RZ ;  /* 0x000000121307723e */ /* 0x000fe200048060ff */
[C---:B------:R-:W-:Y:S01]  /*6960*/  FFMA R29, R39.reuse, R66, R29 ;  /* 0x00000042271d7223 */ /* 0x040fe2000000001d */
[----:B------:R-:W-:Y:S01]  /*6970*/  FFMA R30, R39, R67, R30 ;  /* 0x00000043271e7223 */ /* 0x000fe2000000001e */
[----:B------:R-:W-:Y:S01]  /*6980*/  F2FP.SATFINITE.E5M2.F32.PACK_AB_MERGE_C R22, R23, R22, RZ ;  /* 0x000000161716723e */ /* 0x000fe200048060ff */
[----:B------:R-:W-:Y:S01]  /*6990*/  FFMA R35, R39, R68, R35 ;  /* 0x0000004427237223 */ /* 0x000fe20000000023 */
[----:B------:R-:W-:Y:S02]  /*69a0*/  F2FP.SATFINITE.E5M2.F32.PACK_AB_MERGE_C R6, R13, R12, R14 ;  /* 0x0000000c0d06723e */ /* 0x000fe4000480600e */
[----:B------:R-:W-:Y:S02]  /*69b0*/  F2FP.SATFINITE.E5M2.F32.PACK_AB_MERGE_C R7, R17, R16, R7 ;  /* 0x000000101107723e */ /* 0x000fe40004806007 */
[----:B------:R-:W-:Y:S02]  /*69c0*/  F2FP.SATFINITE.E5M2.F32.PACK_AB_MERGE_C R20, R21, R20, R22 ;  /* 0x000000141514723e */ /* 0x000fe40004806016 */
[----:B------:R-:W-:Y:S01]  /*69d0*/  F2FP.SATFINITE.E5M2.F32.PACK_AB_MERGE_C R3, R27, R3, RZ ;  /* 0x000000031b03723e */ /* 0x000fe200048060ff */
[----:B------:R1:W-:Y:S01]  /*69e0*/  STS.128 [R79+UR44+0x1200], R4 ;  /* 0x001200044f007988 */ /* 0x0003e20008000c2c */
[----:B------:R-:W-:Y:S02]  /*69f0*/  F2FP.SATFINITE.E5M2.F32.PACK_AB_MERGE_C R22, R31, R26, RZ ;  /* 0x0000001a1f16723e */ /* 0x000fe400048060ff */
[----:B------:R-:W-:Y:S02]  /*6a00*/  F2FP.SATFINITE.E5M2.F32.PACK_AB_MERGE_C R23, R35, R30, RZ ;  /* 0x0000001e2317723e */ /* 0x000fe400048060ff */
[----:B------:R-:W-:Y:S02]  /*6a10*/  F2FP.SATFINITE.E5M2.F32.PACK_AB_MERGE_C R21, R2, R0, R3 ;  /* 0x000000000215723e */ /* 0x000fe40004806003 */
[----:B------:R-:W-:Y:S02]  /*6a20*/  F2FP.SATFINITE.E5M2.F32.PACK_AB_MERGE_C R22, R25, R24, R22 ;  /* 0x000000181916723e */ /* 0x000fe40004806016 */
[----:B------:R-:W-:Y:S05]  /*6a30*/  F2FP.SATFINITE.E5M2.F32.PACK_AB_MERGE_C R23, R29, R28, R23 ;  /* 0x0000001c1d17723e */ /* 0x000fea0004806017 */
[----:B------:R1:W-:Y:S01]  /*6a40*/  STS.128 [R78+0x1010], R20 ;  /* 0x001010144e007388 */ /* 0x0003e20000000c00 */
[----:B------:R-:W-:Y:S01]  /*6a50*/  @!PT LDS RZ, [RZ] ;  /* 0x00000000fffff984 */ /* 0x000fe20000000800 */
[----:B------:R-:W-:Y:S01]  /*6a60*/  @!PT LDS RZ, [RZ] ;  /* 0x00000000fffff984 */ /* 0x000fe20000000800 */
[----:B------:R-:W-:Y:S01]  /*6a70*/  @!PT LDS RZ, [RZ] ;  /* 0x00000000fffff984 */ /* 0x000fe20000000800 */
[----:B------:R-:W-:Y:S01]  /*6a80*/  @!PT LDS RZ, [RZ] ;  /* 0x00000000fffff984 */ /* 0x000fe20000000800 */
[----:B------:R2:W-:Y:S07]  /*6a90*/  MEMBAR.ALL.CTA ;  /* 0x0000000000007992 */ /* 0x0005ee0000008000 */
[----:B--2---:R-:W2:Y:S02]  /*6aa0*/  FENCE.VIEW.ASYNC.S ;  /* 0x00000000000073c6 */ /* 0x004ea40000000000 */
[----:B--2---:R-:W-:Y:S06]  /*6ab0*/  BAR.SYNC.DEFER_BLOCKING 0x1, 0x80 ;  /* 0x0042000000007b1d */ /* 0x004fec0000010000 */
[----:B------:R-:W-:Y:S05]  /*6ac0*/  @P0 BRA `(.L_x_110) ;  /* 0x0000000000300947 */ /* 0x000fea0003800000 */
[----:B------:R-:W-:Y:S02]  /*6ad0*/  UIADD3 UR4, UPT, UPT, UR44, 0x1200, URZ ;  /* 0x000012002c047890 */ /* 0x000fe4000fffe0ff */
[----:B------:R-:W-:Y:S02]  /*6ae0*/  USHF.L.U32 UR9, UR45, 0x6, URZ ;  /* 0x000000062d097899 */ /* 0x000fe400080006ff */
[----:B------:R-:W-:Y:S02]  /*6af0*/  USHF.L.U32 UR10, UR46, 0x6, URZ ;  /* 0x000000062e0a7899 */ /* 0x000fe400080006ff */
[----:B------:R-:W-:Y:S01]  /*6b00*/  MOV R87, UR4 ;  /* 0x0000000400577c02 */ /* 0x000fe20008000f00 */
[----:B------:R-:W-:Y:S01]  /*6b10*/  UIADD3 UR4, UP0, UPT, UR62, 0x680, URZ ;  /* 0x000006803e047890 */ /* 0x000fe2000ff1e0ff */
[----:B------:R-:W-:Y:S02]  /*6b20*/  UMOV UR11, UR36 ;  /* 0x00000024000b7c82 */ /* 0x000fe40008000000 */
[----:B------:R-:W-:Y:S01]  /*6b30*/  R2UR UR8, R87 ;  /* 0x00000000570872ca */ /* 0x000fe200000e0000 */
[----:B------:R-:W-:Y:S11]  /*6b40*/  UIADD3.X UR5, UPT, UPT, URZ, UR63, URZ, UP0, !UPT ;  /* 0x0000003fff057290 */ /* 0x000ff600087fe4ff */
[----:B------:R-:W-:Y:S01]  /*6b50*/  @!UPT UIADD3 URZ, UPT, UPT, URZ, URZ, URZ ;  /* 0x000000fffffff290 */ /* 0x000fe2000fffe0ff */
[----:B------:R2:W-:Y:S01]  /*6b60*/  UTMASTG.3D [UR8], [UR4] ;  /* 0x00000008040073b5 */ /* 0x0005e20008010000 */
[----:B------:R0:W-:Y:S01]  /*6b70*/  UTMACMDFLUSH ;  /* 0x00000000000079b7 */ /* 0x0001e20000000000 */
[----:B--2---:R-:W-:Y:S04]  /*6b80*/  DEPBAR.LE SB0, 0x0 ;  /* 0x000080000000791a */ /* 0x004fe80000000000 */
.L_x_110:
[----:B------:R-:W-:Y:S05]  /*6b90*/  BSYNC.RECONVERGENT B0 ;  /* 0x0000000000007941 */ /* 0x000fea0003800200 */
.L_x_109:
[----:B------:R-:W-:Y:S01]  /*6ba0*/  BAR.SYNC.DEFER_BLOCKING 0x1, 0x80 ;  /* 0x0042000000007b1d */ /* 0x000fe20000010000 */
[----:B------:R-:W-:Y:S01]  /*6bb0*/  ISETP.NE.AND P0, PT, R83, 0x2, PT ;  /* 0x000000025300780c */ /* 0x000fe20003f05270 */
[----:B------:R-:W-:Y:S01]  /*6bc0*/  UISETP.NE.AND UP0, UPT, UR47, URZ, UPT ;  /* 0x000000ff2f00728c */ /* 0x000fe2000bf05270 */
[----:B------:R-:W-:Y:S01]  /*6bd0*/  ISETP.NE.AND P1, PT, R36, 0x4, PT ;  /* 0x000000042400780c */ /* 0x000fe20003f25270 */
[----:B------:R-:W-:Y:S01]  /*6be0*/  UIADD3 UR45, UPT, UPT, UR37, UR55, URZ ;  /* 0x00000037252d7290 */ /* 0x000fe2000fffe0ff */
[----:B------:R-:W-:Y:S01]  /*6bf0*/  SEL R2, RZ, 0x1, P0 ;  /* 0x00000001ff027807 */ /* 0x000fe20000000000 */
[----:B------:R-:W-:Y:S01]  /*6c00*/  UIADD3 UR46, UPT, UPT, UR38, UR58, URZ ;  /* 0x0000003a262e7290 */ /* 0x000fe2000fffe0ff */
[----:B------:R-:W-:Y:S02]  /*6c10*/  SEL R0, RZ, 0x1, P1 ;  /* 0x00000001ff007807 */ /* 0x000fe40000800000 */
[----:B------:R-:W-:Y:S02]  /*6c20*/  LOP3.LUT R85, R85, R2, RZ, 0x3c, !PT ;  /* 0x0000000255557212 */ /* 0x000fe400078e3cff */
[----:B------:R-:W-:Y:S02]  /*6c30*/  LOP3.LUT R86, R86, R0, RZ, 0x3c, !PT ;  /* 0x0000000056567212 */ /* 0x000fe400078e3cff */
[----:B------:R-:W-:Y:S02]  /*6c40*/  SEL R83, R83, RZ, P0 ;  /* 0x000000ff53537207 */ /* 0x000fe40000000000 */
[----:B------:R-:W-:Y:S01]  /*6c50*/  SEL R36, R36, RZ, P1 ;  /* 0x000000ff24247207 */ /* 0x000fe20000800000 */
[----:B------:R-:W-:Y:S01]  /*6c60*/  UMOV UR36, UR54 ;  /* 0x0000003600247c82 */ /* 0x000fe20008000000 */
[----:B------:R-:W-:Y:S05]  /*6c70*/  BRA.U UP0, `(.L_x_111) ;  /* 0xffffffe500487547 */ /* 0x000fea000b83ffff */
[----:B------:R-:W-:Y:S05]  /*6c80*/  EXIT ;  /* 0x000000000000794d */ /* 0x000fea0003800000 */
.L_x_24:
[----:B-1----:R1:W2:Y:S02]  /*6c90*/  SYNCS.PHASECHK.TRANS64.TRYWAIT P0, [R0+URZ+0xc0], R2 ;  /* 0x0000c002000075a7 */ /* 0x0022a400080011ff */
[----:B--2---:R-:W-:Y:S05]  /*6ca0*/  @!P0 NANOSLEEP.SYNCS 0x989680 ;  /* 0x009896800000895d */ /* 0x004fea0003900000 */
[----:B------:R-:W2:Y:S02]  /*6cb0*/  @!P0 SYNCS.PHASECHK.TRANS64 P0, [R0+URZ+0xc0], R2 ;  /* 0x0000c002000085a7 */ /* 0x000ea400080010ff */
[----:B--2---:R-:W-:Y:S05]  /*6cc0*/  @!P0 BRA `(.L_x_24) ;  /* 0xfffffffc00f08947 */ /* 0x004fea000383ffff */
[----:B------:R-:W-:Y:S05]  /*6cd0*/  BRA `(.L_x_112) ;  /* 0xffffffac00507947 */ /* 0x000fea000383ffff */
.L_x_27:
[----:B-1----:R-:W-:-:S07]  /*6ce0*/  MOV R0, UR33 ;  /* 0x0000002100007c02 */ /* 0x002fce0008000f00 */
.L_x_113:
[----:B-1----:R1:W2:Y:S02]  /*6cf0*/  SYNCS.PHASECHK.TRANS64.TRYWAIT P0, [R0+URZ+0x18], R3 ;  /* 0x00001803000075a7 */ /* 0x0022a400080011ff */
[----:B--2---:R-:W-:Y:S05]  /*6d00*/  @!P0 NANOSLEEP.SYNCS 0x989680 ;  /* 0x009896800000895d */ /* 0x004fea0003900000 */
[----:B------:R-:W2:Y:S02]  /*6d10*/  @!P0 SYNCS.PHASECHK.TRANS64 P0, [R0+URZ+0x18], R3 ;  /* 0x00001803000085a7 */ /* 0x000ea400080010ff */
[----:B--2---:R-:W-:Y:S05]  /*6d20*/  @!P0 BRA `(.L_x_113) ;  /* 0xfffffffc00f08947 */ /* 0x004fea000383ffff */
[----:B------:R-:W-:Y:S05]  /*6d30*/  BRA `(.L_x_26) ;  /* 0xffffffac00a07947 */ /* 0x000fea000383ffff */
.L_x_34:
[----:B-1----:R-:W-:-:S07]  /*6d40*/  MOV R0, UR17 ;  /* 0x0000001100007c02 */ /* 0x002fce0008000f00 */
.L_x_114:
[----:B-1----:R1:W2:Y:S02]  /*6d50*/  SYNCS.PHASECHK.TRANS64.TRYWAIT P0, [R0+URZ+0x18], R3 ;  /* 0x00001803000075a7 */ /* 0x0022a400080011ff */
[----:B--2---:R-:W-:Y:S05]  /*6d60*/  @!P0 NANOSLEEP.SYNCS 0x989680 ;  /* 0x009896800000895d */ /* 0x004fea0003900000 */
[----:B------:R-:W2:Y:S02]  /*6d70*/  @!P0 SYNCS.PHASECHK.TRANS64 P0, [R0+URZ+0x18], R3 ;  /* 0x00001803000085a7 */ /* 0x000ea400080010ff */
[----:B--2---:R-:W-:Y:S05]  /*6d80*/  @!P0 BRA `(.L_x_114) ;  /* 0xfffffffc00f08947 */ /* 0x004fea000383ffff */
[----:B------:R-:W-:Y:S05]  /*6d90*/  BRA `(.L_x_33) ;  /* 0xffffffb000607947 */ /* 0x000fea000383ffff */
.L_x_39:
[----:B-1----:R1:W2:Y:S02]  /*6da0*/  SYNCS.PHASECHK.TRANS64.TRYWAIT P0, [R3+URZ+0x50], R0 ;  /* 0x00005000030075a7 */ /* 0x0022a400080011ff */
[----:B--2---:R-:W-:Y:S05]  /*6db0*/  @!P0 NANOSLEEP.SYNCS 0x989680 ;  /* 0x009896800000895d */ /* 0x004fea0003900000 */
[----:B------:R-:W2:Y:S02]  /*6dc0*/  @!P0 SYNCS.PHASECHK.TRANS64 P0, [R3+URZ+0x50], R0 ;  /* 0x00005000030085a7 */ /* 0x000ea400080010ff */
[----:B--2---:R-:W-:Y:S05]  /*6dd0*/  @!P0 BRA `(.L_x_39) ;  /* 0xfffffffc00f08947 */ /* 0x004fea000383ffff */
[----:B------:R-:W-:Y:S05]  /*6de0*/  BRA `(.L_x_115) ;  /* 0xffffffb400047947 */ /* 0x000fea000383ffff */
.L_x_43:
[----:B------:R-:W-:-:S07]  /*6df0*/  MOV R0, UR4 ;  /* 0x0000000400007c02 */ /* 0x000fce0008000f00 */
.L_x_116:
[----:B-1----:R1:W2:Y:S02]  /*6e00*/  SYNCS.PHASECHK.TRANS64.TRYWAIT P0, [R0+URZ], R2 ;  /* 0x00000002000075a7 */ /* 0x0022a400080011ff */
[----:B--2---:R-:W-:Y:S05]  /*6e10*/  @!P0 NANOSLEEP.SYNCS 0x989680 ;  /* 0x009896800000895d */ /* 0x004fea0003900000 */
[----:B------:R-:W2:Y:S02]  /*6e20*/  @!P0 SYNCS.PHASECHK.TRANS64 P0, [R0+URZ], R2 ;  /* 0x00000002000085a7 */ /* 0x000ea400080010ff */
[----:B--2---:R-:W-:Y:S05]  /*6e30*/  @!P0 BRA `(.L_x_116) ;  /* 0xfffffffc00f08947 */ /* 0x004fea000383ffff */
[----:B------:R-:W-:Y:S05]  /*6e40*/  BRA `(.L_x_117) ;  /* 0xffffffb800a87947 */ /* 0x000fea000383ffff */
.L_x_44:
[----:B------:R-:W-:-:S07]  /*6e50*/  MOV R0, UR5 ;  /* 0x0000000500007c02 */ /* 0x000fce0008000f00 */
.L_x_118:
[----:B-1----:R1:W2:Y:S02]  /*6e60*/  SYNCS.PHASECHK.TRANS64.TRYWAIT P0, [R0+URZ], R2 ;  /* 0x00000002000075a7 */ /* 0x0022a400080011ff */
[----:B--2---:R-:W-:Y:S05]  /*6e70*/  @!P0 NANOSLEEP.SYNCS 0x989680 ;  /* 0x009896800000895d */ /* 0x004fea0003900000 */
[----:B------:R-:W2:Y:S02]  /*6e80*/  @!P0 SYNCS.PHASECHK.TRANS64 P0, [R0+URZ], R2 ;  /* 0x00000002000085a7 */ /* 0x000ea400080010ff */
[----:B--2---:R-:W-:Y:S05]  /*6e90*/  @!P0 BRA `(.L_x_118) ;  /* 0xfffffffc00f08947 */ /* 0x004fea000383ffff */
[----:B------:R-:W-:Y:S05]  /*6ea0*/  BRA `(.L_x_119) ;  /* 0xffffffb800b47947 */ /* 0x000fea000383ffff */
.L_x_47:
[----:B-1----:R1:W2:Y:S02]  /*6eb0*/  SYNCS.PHASECHK.TRANS64.TRYWAIT P0, [R2+URZ+0xb0], R4 ;  /* 0x0000b004020075a7 */ /* 0x0022a400080011ff */
[----:B--2---:R-:W-:Y:S05]  /*6ec0*/  @!P0 NANOSLEEP.SYNCS 0x989680 ;  /* 0x009896800000895d */ /* 0x004fea0003900000 */
[----:B------:R-:W2:Y:S02]  /*6ed0*/  @!P0 SYNCS.PHASECHK.TRANS64 P0, [R2+URZ+0xb0], R4 ;  /* 0x0000b004020085a7 */ /* 0x000ea400080010ff */
[----:B--2---:R-:W-:Y:S05]  /*6ee0*/  @!P0 BRA `(.L_x_47) ;  /* 0xfffffffc00f08947 */ /* 0x004fea000383ffff */
[----:B------:R-:W-:Y:S05]  /*6ef0*/  BRA `(.L_x_120) ;  /* 0xffffffbc00187947 */ /* 0x000fea000383ffff */
.L_x_48:
[----:B------:R-:W-:-:S07]  /*6f00*/  MOV R2, UR4 ;  /* 0x0000000400027c02 */ /* 0x000fce0008000f00 */
.L_x_121:
[----:B-1----:R1:W2:Y:S02]  /*6f10*/  SYNCS.PHASECHK.TRANS64.TRYWAIT P0, [R2+URZ+0x60], R5 ;  /* 0x00006005020075a7 */ /* 0x0022a400080011ff */
[----:B--2---:R-:W-:Y:S05]  /*6f20*/  @!P0 NANOSLEEP.SYNCS 0x989680 ;  /* 0x009896800000895d */ /* 0x004fea0003900000 */
[----:B------:R-:W2:Y:S02]  /*6f30*/  @!P0 SYNCS.PHASECHK.TRANS64 P0, [R2+URZ+0x60], R5 ;  /* 0x00006005020085a7 */ /* 0x000ea400080010ff */
[----:B--2---:R-:W-:Y:S05]  /*6f40*/  @!P0 BRA `(.L_x_121) ;  /* 0xfffffffc00f08947 */ /* 0x004fea000383ffff */
[----:B------:R-:W-:Y:S05]  /*6f50*/  BRA `(.L_x_122) ;  /* 0xffffffbc00287947 */ /* 0x000fea000383ffff */
.L_x_49:
[----:B-1----:R1:W2:Y:S02]  /*6f60*/  SYNCS.PHASECHK.TRANS64.TRYWAIT P1, [R2+URZ+0x50], R4 ;  /* 0x00005004020075a7 */ /* 0x0022a400080211ff */
[----:B--2---:R-:W-:Y:S05]  /*6f70*/  @!P1 NANOSLEEP.SYNCS 0x989680 ;  /* 0x009896800000995d */ /* 0x004fea0003900000 */
[----:B------:R-:W2:Y:S02]  /*6f80*/  @!P1 SYNCS.PHASECHK.TRANS64 P1, [R2+URZ+0x50], R4 ;  /* 0x00005004020095a7 */ /* 0x000ea400080210ff */
[----:B--2---:R-:W-:Y:S05]  /*6f90*/  @!P1 BRA `(.L_x_49) ;  /* 0xfffffffc00f09947 */ /* 0x004fea000383ffff */
[----:B------:R-:W-:Y:S05]  /*6fa0*/  BRA `(.L_x_123) ;  /* 0xffffffbc00587947 */ /* 0x000fea000383ffff */
.L_x_52:
[----:B------:R-:W-:-:S07]  /*6fb0*/  MOV R0, UR4 ;  /* 0x0000000400007c02 */ /* 0x000fce0008000f00 */
.L_x_124:
[----:B-1----:R1:W2:Y:S02]  /*6fc0*/  SYNCS.PHASECHK.TRANS64.TRYWAIT P0, [R0+URZ+0x60], R2 ;  /* 0x00006002000075a7 */ /* 0x0022a400080011ff */
[----:B--2---:R-:W-:Y:S05]  /*6fd0*/  @!P0 NANOSLEEP.SYNCS 0x989680 ;  /* 0x009896800000895d */ /* 0x004fea0003900000 */
[----:B------:R-:W2:Y:S02]  /*6fe0*/  @!P0 SYNCS.PHASECHK.TRANS64 P0, [R0+URZ+0x60], R2 ;  /* 0x00006002000085a7 */ /* 0x000ea400080010ff */
[----:B--2---:R-:W-:Y:S05]  /*6ff0*/  @!P0 BRA `(.L_x_124) ;  /* 0xfffffffc00f08947 */ /* 0x004fea000383ffff */
[----:B------:R-:W-:Y:S05]  /*7000*/  BRA `(.L_x_51) ;  /* 0xffffffbc00ac7947 */ /* 0x000fea000383ffff */
.L_x_61:
[----:B-1----:R-:W-:-:S04]  /*7010*/  MOV R5, UR5 ;  /* 0x0000000500057c02 */ /* 0x002fc80008000f00 */
[----:B------:R1:W2:Y:S03]  /*7020*/  SYNCS.PHASECHK.TRANS64.TRYWAIT P0, [R5+URZ+0x8], R6 ;  /* 0x00000806050075a7 */ /* 0x0002a600080011ff */
[----:B--2---:R-:W-:Y:S05]  /*7030*/  @!P0 NANOSLEEP.SYNCS 0x989680 ;  /* 0x009896800000895d */ /* 0x004fea0003900000 */
[----:B------:R-:W2:Y:S02]  /*7040*/  @!P0 SYNCS.PHASECHK.TRANS64 P0, [R5+URZ+0x8], R6 ;  /* 0x00000806050085a7 */ /* 0x000ea400080010ff */
[----:B--2---:R-:W-:Y:S05]  /*7050*/  @!P0 BRA `(.L_x_61) ;  /* 0xfffffffc00ec8947 */ /* 0x004fea000383ffff */
[----:B------:R-:W-:Y:S05]  /*7060*/  BRA `(.L_x_60) ;  /* 0xffffffc000647947 */ /* 0x000fea000383ffff */
.L_x_63:
[----:B------:R-:W-:Y:S01]  /*7070*/  BSSY B0, `(.L_x_125) ;  /* 0x0000006000007945 */ /* 0x000fe20003800000 */
[----:B------:R-:W-:-:S07]  /*7080*/  MOV R15, 0xffffffff ;  /* 0xffffffff000f7802 */ /* 0x000fce0000000f00 */
[----:B-1---5:R-:W-:Y:S05]  /*7090*/  WARPSYNC.COLLECTIVE R15, `(.L_x_126) ;  /* 0x000000000f0c7348 */ /* 0x022fea0003c00000 */
[----:B------:R-:W-:Y:S02]  /*70a0*/  ELECT P6, UR79, PT ;  /* 0x00000000004f782f */ /* 0x000fe400038c0000 */
[----:B------:R-:W-:Y:S01]  /*70b0*/  MOV R14, UR79 ;  /* 0x0000004f000e7c02 */ /* 0x000fe20008000f00 */
[----:B-1---5:R-:W-:Y:S10]  /*70c0*/  ENDCOLLECTIVE ;  /* 0x000000000000791b */ /* 0x022ff40003800000 */
.L_x_126:
[----:B------:R-:W-:Y:S05]  /*70d0*/  BSYNC B0 ;  /* 0x0000000000007941 */ /* 0x000fea0003800000 */
.L_x_125:
[----:B------:R-:W-:Y:S01]  /*70e0*/  PLOP3.LUT P0, PT, P6, PT, PT, 0x80, 0x8 ;  /* 0x000000000008781c */ /* 0x000fe2000370f070 */
[----:B------:R-:W-:-:S12]  /*70f0*/  BRA `(.L_x_127) ;  /* 0xffffffc000907947 */ /* 0x000fd8000383ffff */
.L_x_65:
[----:B-1----:R-:W-:-:S04]  /*7100*/  MOV R0, UR5 ;  /* 0x0000000500007c02 */ /* 0x002fc80008000f00 */
[----:B------:R1:W2:Y:S03]  /*7110*/  SYNCS.PHASECHK.TRANS64.TRYWAIT P0, [R0+URZ+0x8], R4 ;  /* 0x00000804000075a7 */ /* 0x0002a600080011ff */
[----:B--2---:R-:W-:Y:S05]  /*7120*/  @!P0 NANOSLEEP.SYNCS 0x989680 ;  /* 0x009896800000895d */ /* 0x004fea0003900000 */
[----:B------:R-:W2:Y:S02]  /*7130*/  @!P0 SYNCS.PHASECHK.TRANS64 P0, [R0+URZ+0x8], R4 ;  /* 0x00000804000085a7 */ /* 0x000ea400080010ff */
[----:B--2---:R-:W-:Y:S05]  /*7140*/  @!P0 BRA `(.L_x_65) ;  /* 0xfffffffc00ec8947 */ /* 0x004fea000383ffff */
[----:B------:R-:W-:Y:S05]  /*7150*/  BRA `(.L_x_64) ;  /* 0xffffffc000947947 */ /* 0x000fea000383ffff */
.L_x_66:
[----:B-1----:R1:W2:Y:S02]  /*7160*/  SYNCS.PHASECHK.TRANS64.TRYWAIT P0, [R0+URZ+0x50], R4 ;  /* 0x00005004000075a7 */ /* 0x0022a400080011ff */
[----:B--2---:R-:W-:Y:S05]  /*7170*/  @!P0 NANOSLEEP.SYNCS 0x989680 ;  /* 0x009896800000895d */ /* 0x004fea0003900000 */
[----:B------:R-:W2:Y:S02]  /*7180*/  @!P0 SYNCS.PHASECHK.TRANS64 P0, [R0+URZ+0x50], R4 ;  /* 0x00005004000085a7 */ /* 0x000ea400080010ff */
[----:B--2---:R-:W-:Y:S05]  /*7190*/  @!P0 BRA `(.L_x_66) ;  /* 0xfffffffc00f08947 */ /* 0x004fea000383ffff */
[----:B------:R-:W-:Y:S05]  /*71a0*/  BRA `(.L_x_128) ;  /* 0xffffffc400707947 */ /* 0x000fea000383ffff */
.L_x_68:
[----:B------:R-:W-:-:S07]  /*71b0*/  MOV R0, UR23 ;  /* 0x0000001700007c02 */ /* 0x000fce0008000f00 */
.L_x_129:
[----:B-1----:R1:W2:Y:S02]  /*71c0*/  SYNCS.PHASECHK.TRANS64.TRYWAIT P0, [R0+URZ+0x90], R4 ;  /* 0x00009004000075a7 */ /* 0x0022a400080011ff */
[----:B--2---:R-:W-:Y:S05]  /*71d0*/  @!P0 NANOSLEEP.SYNCS 0x989680 ;  /* 0x009896800000895d */ /* 0x004fea0003900000 */
[----:B------:R-:W2:Y:S02]  /*71e0*/  @!P0 SYNCS.PHASECHK.TRANS64 P0, [R0+URZ+0x90], R4 ;  /* 0x00009004000085a7 */ /* 0x000ea400080010ff */
[----:B--2---:R-:W-:Y:S05]  /*71f0*/  @!P0 BRA `(.L_x_129) ;  /* 0xfffffffc00f08947 */ /* 0x004fea000383ffff */
[----:B------:R-:W-:Y:S05]  /*7200*/  BRA `(.L_x_130) ;  /* 0xffffffc400bc7947 */ /* 0x000fea000383ffff */
.L_x_71:
[----:B------:R-:W-:Y:S07]  /*7210*/  MOV R0, UR5 ;  /* 0x0000000500007c02 */ /* 0x000fee0008000f00 */
.L_x_131:
[----:B-1----:R1:W2:Y:S02]  /*7220*/  SYNCS.PHASECHK.TRANS64.TRYWAIT P0, [R0+URZ], R4 ;  /* 0x00000004000075a7 */ /* 0x0022a400080011ff */
[----:B--2---:R-:W-:Y:S05]  /*7230*/  @!P0 NANOSLEEP.SYNCS 0x989680 ;  /* 0x009896800000895d */ /* 0x004fea0003900000 */
[----:B------:R-:W2:Y:S02]  /*7240*/  @!P0 SYNCS.PHASECHK.TRANS64 P0, [R0+URZ], R4 ;  /* 0x00000004000085a7 */ /* 0x000ea400080010ff */
[----:B--2---:R-:W-:Y:S05]  /*7250*/  @!P0 BRA `(.L_x_131) ;  /* 0xfffffffc00f08947 */ /* 0x004fea000383ffff */
[----:B------:R-:W-:Y:S05]  /*7260*/  BRA `(.L_x_70) ;  /* 0xffffffc400d07947 */ /* 0x000fea000383ffff */
.L_x_75:
[----:B-1----:R-:W-:-:S07]  /*7270*/  MOV R0, UR4 ;  /* 0x0000000400007c02 */ /* 0x002fce0008000f00 */
.L_x_132:
[----:B-1----:R1:W2:Y:S02]  /*7280*/  SYNCS.PHASECHK.TRANS64.TRYWAIT P0, [R0+URZ], R2 ;  /* 0x00000002000075a7 */ /* 0x0022a400080011ff */
[----:B--2---:R-:W-:Y:S05]  /*7290*/  @!P0 NANOSLEEP.SYNCS 0x989680 ;  /* 0x009896800000895d */ /* 0x004fea0003900000 */
[----:B------:R-:W2:Y:S02]  /*72a0*/  @!P0 SYNCS.PHASECHK.TRANS64 P0, [R0+URZ], R2 ;  /* 0x00000002000085a7 */ /* 0x000ea400080010ff */
[----:B--2---:R-:W-:Y:S05]  /*72b0*/  @!P0 BRA `(.L_x_132) ;  /* 0xfffffffc00f08947 */ /* 0x004fea000383ffff */
[----:B------:R-:W-:Y:S05]  /*72c0*/  BRA `(.L_x_133) ;  /* 0xffffffc8009c7947 */ /* 0x000fea000383ffff */
.L_x_76:
[----:B------:R-:W-:-:S07]  /*72d0*/  MOV R0, UR5 ;  /* 0x0000000500007c02 */ /* 0x000fce0008000f00 */
.L_x_134:
[----:B-1----:R1:W2:Y:S02]  /*72e0*/  SYNCS.PHASECHK.TRANS64.TRYWAIT P0, [R0+URZ], R3 ;  /* 0x00000003000075a7 */ /* 0x0022a400080011ff */
[----:B--2---:R-:W-:Y:S05]  /*72f0*/  @!P0 NANOSLEEP.SYNCS 0x989680 ;  /* 0x009896800000895d */ /* 0x004fea0003900000 */
[----:B------:R-:W2:Y:S02]  /*7300*/  @!P0 SYNCS.PHASECHK.TRANS64 P0, [R0+URZ], R3 ;  /* 0x00000003000085a7 */ /* 0x000ea400080010ff */
[----:B--2---:R-:W-:Y:S05]  /*7310*/  @!P0 BRA `(.L_x_134) ;  /* 0xfffffffc00f08947 */ /* 0x004fea000383ffff */
[----:B------:R-:W-:Y:S05]  /*7320*/  BRA `(.L_x_135) ;  /* 0xffffffc800a87947 */ /* 0x000fea000383ffff */
.L_x_77:
[----:B------:R-:W-:-:S07]  /*7330*/  MOV R0, UR5 ;  /* 0x0000000500007c02 */ /* 0x000fce0008000f00 */
.L_x_136:
[----:B-1----:R1:W2:Y:S02]  /*7340*/  SYNCS.PHASECHK.TRANS64.TRYWAIT P0, [R0+URZ], R3 ;  /* 0x00000003000075a7 */ /* 0x0022a400080011ff */
[----:B--2---:R-:W-:Y:S05]  /*7350*/  @!P0 NANOSLEEP.SYNCS 0x989680 ;  /* 0x009896800000895d */ /* 0x004fea0003900000 */
[----:B------:R-:W2:Y:S02]  /*7360*/  @!P0 SYNCS.PHASECHK.TRANS64 P0, [R0+URZ], R3 ;  /* 0x00000003000085a7 */ /* 0x000ea400080010ff */
[----:B--2---:R-:W-:Y:S05]  /*7370*/  @!P0 BRA `(.L_x_136) ;  /* 0xfffffffc00f08947 */ /* 0x004fea000383ffff */
[----:B------:R-:W-:Y:S05]  /*7380*/  BRA `(.L_x_137) ;  /* 0xffffffc800b47947 */ /* 0x000fea000383ffff */
.L_x_80:
[----:B------:R-:W-:-:S07]  /*7390*/  MOV R0, UR17 ;  /* 0x0000001100007c02 */ /* 0x000fce0008000f00 */
.L_x_138:
[----:B-1----:R1:W2:Y:S02]  /*73a0*/  SYNCS.PHASECHK.TRANS64.TRYWAIT P1, [R0+URZ+0xd0], R2 ;  /* 0x0000d002000075a7 */ /* 0x0022a400080211ff */
[----:B--2---:R-:W-:Y:S05]  /*73b0*/  @!P1 NANOSLEEP.SYNCS 0x989680 ;  /* 0x009896800000995d */ /* 0x004fea0003900000 */
[----:B------:R-:W2:Y:S02]  /*73c0*/  @!P1 SYNCS.PHASECHK.TRANS64 P1, [R0+URZ+0xd0], R2 ;  /* 0x0000d002000095a7 */ /* 0x000ea400080210ff */
[----:B--2---:R-:W-:Y:S05]  /*73d0*/  @!P1 BRA `(.L_x_138) ;  /* 0xfffffffc00f09947 */ /* 0x004fea000383ffff */
[----:B------:R-:W-:Y:S05]  /*73e0*/  BRA `(.L_x_139) ;  /* 0xffffffcc00007947 */ /* 0x000fea000383ffff */
.L_x_85:
[----:B--2---:R2:W4:Y:S02]  /*73f0*/  SYNCS.PHASECHK.TRANS64.TRYWAIT P0, [R7+URZ+0x50], R0 ;  /* 0x00005000070075a7 */ /* 0x00452400080011ff */
[----:B----4-:R-:W-:Y:S05]  /*7400*/  @!P0 NANOSLEEP.SYNCS 0x989680 ;  /* 0x009896800000895d */ /* 0x010fea0003900000 */
[----:B------:R-:W4:Y:S02]  /*7410*/  @!P0 SYNCS.PHASECHK.TRANS64 P0, [R7+URZ+0x50], R0 ;  /* 0x00005000070085a7 */ /* 0x000f2400080010ff */
[----:B----4-:R-:W-:Y:S05]  /*7420*/  @!P0 BRA `(.L_x_85) ;  /* 0xfffffffc00f08947 */ /* 0x010fea000383ffff */
[----:B------:R-:W-:Y:S05]  /*7430*/  BRA `(.L_x_140) ;  /* 0xffffffd000207947 */ /* 0x000fea000383ffff */
.L_x_88:
[----:B-1----:R-:W-:Y:S07]  /*7440*/  MOV R0, UR17 ;  /* 0x0000001100007c02 */ /* 0x002fee0008000f00 */
.L_x_141:
[----:B-1----:R1:W2:Y:S02]  /*7450*/  SYNCS.PHASECHK.TRANS64.TRYWAIT P2, [R0+URZ+0x48], R7 ;  /* 0x00004807000075a7 */ /* 0x0022a400080411ff */
[----:B--2---:R-:W-:Y:S05]  /*7460*/  @!P2 NANOSLEEP.SYNCS 0x989680 ;  /* 0x009896800000a95d */ /* 0x004fea0003900000 */
[----:B------:R-:W2:Y:S02]  /*7470*/  @!P2 SYNCS.PHASECHK.TRANS64 P2, [R0+URZ+0x48], R7 ;  /* 0x000048070000a5a7 */ /* 0x000ea400080410ff */
[----:B--2---:R-:W-:Y:S05]  /*7480*/  @!P2 BRA `(.L_x_141) ;  /* 0xfffffffc00f0a947 */ /* 0x004fea000383ffff */
[----:B------:R-:W-:Y:S05]  /*7490*/  BRA `(.L_x_87) ;  /* 0xffffffd400807947 */ /* 0x000fea000383ffff */
.L_x_91:
[----:B-1----:R-:W-:Y:S07]  /*74a0*/  MOV R0, UR17 ;  /* 0x0000001100007c02 */ /* 0x002fee0008000f00 */
.L_x_142:
[----:B-1----:R1:W2:Y:S02]  /*74b0*/  SYNCS.PHASECHK.TRANS64.TRYWAIT P0, [R0+URZ+0x38], R6 ;  /* 0x00003806000075a7 */ /* 0x0022a400080011ff */
[----:B--2---:R-:W-:Y:S05]  /*74c0*/  @!P0 NANOSLEEP.SYNCS 0x989680 ;  /* 0x009896800000895d */ /* 0x004fea0003900000 */
[----:B------:R-:W2:Y:S02]  /*74d0*/  @!P0 SYNCS.PHASECHK.TRANS64 P0, [R0+URZ+0x38], R6 ;  /* 0x00003806000085a7 */ /* 0x000ea400080010ff */
[----:B--2---:R-:W-:Y:S05]  /*74e0*/  @!P0 BRA `(.L_x_142) ;  /* 0xfffffffc00f08947 */ /* 0x004fea000383ffff */
[----:B------:R-:W-:Y:S05]  /*74f0*/  BRA `(.L_x_143) ;  /* 0xffffffd400d07947 */ /* 0x000fea000383ffff */
.L_x_94:
[----:B--2---:R2:W3:Y:S02]  /*7500*/  SYNCS.PHASECHK.TRANS64.TRYWAIT P0, [R3+URZ+0x50], R0 ;  /* 0x00005000030075a7 */ /* 0x0044e400080011ff */
[----:B---3--:R-:W-:Y:S05]  /*7510*/  @!P0 NANOSLEEP.SYNCS 0x989680 ;  /* 0x009896800000895d */ /* 0x008fea0003900000 */
[----:B------:R-:W3:Y:S02]  /*7520*/  @!P0 SYNCS.PHASECHK.TRANS64 P0, [R3+URZ+0x50], R0 ;  /* 0x00005000030085a7 */ /* 0x000ee400080010ff */
[----:B---3--:R-:W-:Y:S05]  /*7530*/  @!P0 BRA `(.L_x_94) ;  /* 0xfffffffc00f08947 */ /* 0x008fea000383ffff */
[----:B------:R-:W-:Y:S05]  /*7540*/  BRA `(.L_x_144) ;  /* 0xffffffdc00287947 */ /* 0x000fea000383ffff */
.L_x_105:
[----:B-1----:R-:W-:Y:S04]  /*7550*/  MOV R0, UR44 ;  /* 0x0000002c00007c02 */ /* 0x002fe80008000f00 */
[----:B------:R1:W2:Y:S03]  /*7560*/  SYNCS.PHASECHK.TRANS64.TRYWAIT P1, [R0+URZ+0x30], R3 ;  /* 0x00003003000075a7 */ /* 0x0002a600080211ff */
[----:B--2---:R-:W-:Y:S05]  /*7570*/  @!P1 NANOSLEEP.SYNCS 0x989680 ;  /* 0x009896800000995d */ /* 0x004fea0003900000 */
[----:B------:R-:W2:Y:S02]  /*7580*/  @!P1 SYNCS.PHASECHK.TRANS64 P1, [R0+URZ+0x30], R3 ;  /* 0x00003003000095a7 */ /* 0x000ea400080210ff */
[----:B--2---:R-:W-:Y:S05]  /*7590*/  @!P1 BRA `(.L_x_105) ;  /* 0xfffffffc00ec9947 */ /* 0x004fea000383ffff */
[----:B------:R-:W-:Y:S05]  /*75a0*/  BRA `(.L_x_104) ;  /* 0xffffffe800607947 */ /* 0x000fea000383ffff */
.L_x_107:
[----:B-1----:R1:W2:Y:S02]  /*75b0*/  SYNCS.PHASECHK.TRANS64.TRYWAIT P1, [R82+URZ+0x70], R4 ;  /* 0x00007004520075a7 */ /* 0x0022a400080211ff */
[----:B--2---:R-:W-:Y:S05]  /*75c0*/  @!P1 NANOSLEEP.SYNCS 0x989680 ;  /* 0x009896800000995d */ /* 0x004fea0003900000 */
[----:B------:R-:W2:Y:S02]  /*75d0*/  @!P1 SYNCS.PHASECHK.TRANS64 P1, [R82+URZ+0x70], R4 ;  /* 0x00007004520095a7 */ /* 0x000ea400080210ff */
[----:B--2---:R-:W-:Y:S05]  /*75e0*/  @!P1 BRA `(.L_x_107) ;  /* 0xfffffffc00f09947 */ /* 0x004fea000383ffff */
[----:B------:R-:W-:Y:S05]  /*75f0*/  BRA `(.L_x_106) ;  /* 0xffffffe800a07947 */ /* 0x000fea000383ffff */
        .weak           $__internal_0_$__cuda_sm10x_tcgen05_guardrail_trap_col_being_dealloced_not_returned_by_alloc
        .type           $__internal_0_$__cuda_sm10x_tcgen05_guardrail_trap_col_being_dealloced_not_returned_by_alloc,@function
        .size           $__internal_0_$__cuda_sm10x_tcgen05_guardrail_trap_col_being_dealloced_not_returned_by_alloc,($__internal_1_$__cuda_sm10x_tcgen05_guardrail_trap_phase_invalid_during_alloc - $__internal_0_$__cuda_sm10x_tcgen05_guardrail_trap_col_being_dealloced_not_returned_by_alloc)
$__internal_0_$__cuda_sm10x_tcgen05_guardrail_trap_col_being_dealloced_not_returned_by_alloc:
[----:B------:R-:W-:Y:S05]  /*7600*/  BPT.TRAP 0x1 ;  /* 0x000000040000795c */ /* 0x000fea0000300000 */
[----:B------:R-:W-:-:S04]  /*7610*/  HFMA2 R3, -RZ, RZ, 0, 0 ;  /* 0x00000000ff037431 */ /* 0x000fc800000001ff */
[----:B------:R-:W-:Y:S05]  /*7620*/  RET.REL.NODEC R2 `(_ZN7cutlass13device_kernelINS_4gemm6kernel13GemmUniversalIN4cute5tupleIJiiiiEEENS1_10collective13CollectiveMmaINS1_35MainloopSm100TmaUmmaWarpSpecializedILi3ELi2ELi4ENS5_IJNS4_1CILi2EEESB_NSA_ILi1EEEEEEEENS5_IJNSA_ILi128EEENSA_ILi64EEESG_EEENS_12float_e5m2_tENS5_IJlSC_lEEESI_SJ_NS4_8TiledMMAINS4_8MMA_AtomIJNS4_10MMA_TraitsINS4_25SM100_MMA_F8F6F4_2x1SM_SSEJSI_SI_fSF_SG_NS4_17integral_constantINS4_4UMMA5MajorELSQ_0EEESR_NSO_INSP_7ScaleInELSS_0EEEST_EEEEEENS4_6LayoutINS5_IJSC_SC_SC_EEENS5_IJNSA_ILi0EEESY_SY_EEEEENS5_IJNS4_10UnderscoreES11_S11_EEEEENS4_28SM100_TMA_2SM_LOAD_MULTICASTENS4_14ComposedLayoutINS4_7SwizzleILi2ELi4ELi3EEENS4_18smem_ptr_flag_bitsILi8EEENSW_INS5_IJNSA_ILi8EEESG_EEENS5_IJSG_SC_EEEEEEEvNS4_8identityENS4_18SM100_TMA_2SM_LOADES1E_vS1F_EENS_8epilogue10collective18CollectiveEpilogueINS1I_23Sm100TmaWarpSpecializedILi1ELi1ELi32ELb0ELb0EEEJNS5_IJSG_SG_SG_EEENS5_IJNSW_ISG_SC_EES1O_EEESI_SJ_SI_SJ_NS1I_6fusion15FusionCallbacksIS1M_NS1Q_17LinearCombinationISI_fSI_fLNS_15FloatRoundStyleE2EEES1N_S1P_JEEENS4_5SM1004TMEM4LOAD26SM100_TMEM_LOAD_32dp32b32xENS4_13SM90_TMA_LOADES1E_NS4_39AutoVectorizingCopyWithAssumedAlignmentILi128EEENS4_14SM90_TMA_STOREES1E_S22_S22_EEEvvEEEEvNT_6ParamsE) ;  /* 0xffffff8802747950 */ /* 0x000fea0003c3ffff */
        .weak           $__internal_1_$__cuda_sm10x_tcgen05_guardrail_trap_phase_invalid_during_alloc
        .type           $__internal_1_$__cuda_sm10x_tcgen05_guardrail_trap_phase_invalid_during_alloc,@function
        .size           $__internal_1_$__cuda_sm10x_tcgen05_guardrail_trap_phase_invalid_during_alloc,($__internal_2_$__cuda_sm10x_tcgen05_guardrail_trap_unallocated_columns_being_dealloced - $__internal_1_$__cuda_sm10x_tcgen05_guardrail_trap_phase_invalid_during_alloc)
$__internal_1_$__cuda_sm10x_tcgen05_guardrail_trap_phase_invalid_during_alloc:
[----:B------:R-:W-:Y:S05]  /*7630*/  BPT.TRAP 0x1 ;  /* 0x000000040000795c */ /* 0x000fea0000300000 */
[----:B------:R-:W-:-:S04]  /*7640*/  MOV R5, 0x0 ;  /* 0x0000000000057802 */ /* 0x000fc80000000f00 */
[----:B------:R-:W-:Y:S05]  /*7650*/  RET.REL.NODEC R4 `(_ZN7cutlass13device_kernelINS_4gemm6kernel13GemmUniversalIN4cute5tupleIJiiiiEEENS1_10collective13CollectiveMmaINS1_35MainloopSm100TmaUmmaWarpSpecializedILi3ELi2ELi4ENS5_IJNS4_1CILi2EEESB_NSA_ILi1EEEEEEEENS5_IJNSA_ILi128EEENSA_ILi64EEESG_EEENS_12float_e5m2_tENS5_IJlSC_lEEESI_SJ_NS4_8TiledMMAINS4_8MMA_AtomIJNS4_10MMA_TraitsINS4_25SM100_MMA_F8F6F4_2x1SM_SSEJSI_SI_fSF_SG_NS4_17integral_constantINS4_4UMMA5MajorELSQ_0EEESR_NSO_INSP_7ScaleInELSS_0EEEST_EEEEEENS4_6LayoutINS5_IJSC_SC_SC_EEENS5_IJNSA_ILi0EEESY_SY_EEEEENS5_IJNS4_10UnderscoreES11_S11_EEEEENS4_28SM100_TMA_2SM_LOAD_MULTICASTENS4_14ComposedLayoutINS4_7SwizzleILi2ELi4ELi3EEENS4_18smem_ptr_flag_bitsILi8EEENSW_INS5_IJNSA_ILi8EEESG_EEENS5_IJSG_SC_EEEEEEEvNS4_8identityENS4_18SM100_TMA_2SM_LOADES1E_vS1F_EENS_8epilogue10collective18CollectiveEpilogueINS1I_23Sm100TmaWarpSpecializedILi1ELi1ELi32ELb0ELb0EEEJNS5_IJSG_SG_SG_EEENS5_IJNSW_ISG_SC_EES1O_EEESI_SJ_SI_SJ_NS1I_6fusion15FusionCallbacksIS1M_NS1Q_17LinearCombinationISI_fSI_fLNS_15FloatRoundStyleE2EEES1N_S1P_JEEENS4_5SM1004TMEM4LOAD26SM100_TMEM_LOAD_32dp32b32xENS4_13SM90_TMA_LOADES1E_NS4_39AutoVectorizingCopyWithAssumedAlignmentILi128EEENS4_14SM90_TMA_STOREES1E_S22_S22_EEEvvEEEEvNT_6ParamsE) ;  /* 0xffffff8804687950 */ /* 0x000fea0003c3ffff */
        .weak           $__internal_2_$__cuda_sm10x_tcgen05_guardrail_trap_unallocated_columns_being_dealloced
        .type           $__internal_2_$__cuda_sm10x_tcgen05_guardrail_trap_unallocated_columns_being_dealloced,@function
        .size           $__internal_2_$__cuda_sm10x_tcgen05_guardrail_trap_unallocated_columns_being_dealloced,(.L_x_146 - $__internal_2_$__cuda_sm10x_tcgen05_guardrail_trap_unallocated_columns_being_dealloced)
$__internal_2_$__cuda_sm10x_tcgen05_guardrail_trap_unallocated_columns_being_dealloced:
[----:B------:R-:W-:Y:S05]  /*7660*/  BPT.TRAP 0x1 ;  /* 0x000000040000795c */ /* 0x000fea0000300000 */
[----:B------:R-:W-:-:S04]  /*7670*/  HFMA2 R3, -RZ, RZ, 0, 0 ;  /* 0x00000000ff037431 */ /* 0x000fc800000001ff */
[----:B------:R-:W-:Y:S05]  /*7680*/  RET.REL.NODEC R2 `(_ZN7cutlass13device_kernelINS_4gemm6kernel13GemmUniversalIN4cute5tupleIJiiiiEEENS1_10collective13CollectiveMmaINS1_35MainloopSm100TmaUmmaWarpSpecializedILi3ELi2ELi4ENS5_IJNS4_1CILi2EEESB_NSA_ILi1EEEEEEEENS5_IJNSA_ILi128EEENSA_ILi64EEESG_EEENS_12float_e5m2_tENS5_IJlSC_lEEESI_SJ_NS4_8TiledMMAINS4_8MMA_AtomIJNS4_10MMA_TraitsINS4_25SM100_MMA_F8F6F4_2x1SM_SSEJSI_SI_fSF_SG_NS4_17integral_constantINS4_4UMMA5MajorELSQ_0EEESR_NSO_INSP_7ScaleInELSS_0EEEST_EEEEEENS4_6LayoutINS5_IJSC_SC_SC_EEENS5_IJNSA_ILi0EEESY_SY_EEEEENS5_IJNS4_10UnderscoreES11_S11_EEEEENS4_28SM100_TMA_2SM_LOAD_MULTICASTENS4_14ComposedLayoutINS4_7SwizzleILi2ELi4ELi3EEENS4_18smem_ptr_flag_bitsILi8EEENSW_INS5_IJNSA_ILi8EEESG_EEENS5_IJSG_SC_EEEEEEEvNS4_8identityENS4_18SM100_TMA_2SM_LOADES1E_vS1F_EENS_8epilogue10collective18CollectiveEpilogueINS1I_23Sm100TmaWarpSpecializedILi1ELi1ELi32ELb0ELb0EEEJNS5_IJSG_SG_SG_EEENS5_IJNSW_ISG_SC_EES1O_EEESI_SJ_SI_SJ_NS1I_6fusion15FusionCallbacksIS1M_NS1Q_17LinearCombinationISI_fSI_fLNS_15FloatRoundStyleE2EEES1N_S1P_JEEENS4_5SM1004TMEM4LOAD26SM100_TMEM_LOAD_32dp32b32xENS4_13SM90_TMA_LOADES1E_NS4_39AutoVectorizingCopyWithAssumedAlignmentILi128EEENS4_14SM90_TMA_STOREES1E_S22_S22_EEEvvEEEEvNT_6ParamsE) ;  /* 0xffffff88025c7950 */ /* 0x000fea0003c3ffff */
.L_x_145:
[----:B------:R-:W-:-:S00]  /*7690*/  BRA `(.L_x_145) ;  /* 0xfffffffc00fc7947 */ /* 0x000fc0000383ffff */
[----:B------:R-:W-:-:S00]  /*76a0*/  NOP ;  /* 0x0000000000007918 */ /* 0x000fc00000000000 */
        /* <DEDUP_REMOVED lines=13> */
.L_x_146:


//--------------------- .nv.global.init           --------------------------
	.section	.nv.global.init,"aw",@progbits
.nv.global.init:
	.type		$str$27,@object
	.size		$str$27,($str$28 - $str$27)
$str$27:
        /*0000*/ 	.byte	0x28, 0x61, 0x64, 0x64, 0x72, 0x65, 0x73, 0x73, 0x20, 0x26, 0x20, 0x6d, 0x61, 0x73, 0x6b, 0x29
        /*0010*/ 	.byte	0x20, 0x3d, 0x3d, 0x20, 0x30, 0x00
	.type		$str$28,@object
	.size		$str$28,($str$26 - $str$28)
$str$28:
        /*0016*/ 	.byte	0x2f, 0x74, 0x6d, 0x70, 0x2f, 0x63, 0x75, 0x74, 0x6c, 0x61, 0x73, 0x73, 0x5f, 0x73, 0x77, 0x65
        /*0026*/ 	.byte	0x65, 0x70, 0x5f, 0x73, 0x72, 0x63, 0x2f, 0x69, 0x6e, 0x63, 0x6c, 0x75, 0x64, 0x65, 0x2f, 0x63
        /*0036*/ 	.byte	0x75, 0x74, 0x65, 0x2f, 0x70, 0x6f, 0x69, 0x6e, 0x74, 0x65, 0x72, 0x5f, 0x66, 0x6c, 0x61, 0x67
        /*0046*/ 	.byte	0x67, 0x65, 0x64, 0x2e, 0x68, 0x70, 0x70, 0x00
	.type		$str$26,@object
	.size		$str$26,($str$25 - $str$26)
$str$26:
        /*004e*/ 	.byte	0x2f, 0x74, 0x6d, 0x70, 0x2f, 0x63, 0x75, 0x74, 0x6c, 0x61, 0x73, 0x73, 0x5f, 0x73, 0x77, 0x65
        /*005e*/ 	.byte	0x65, 0x70, 0x5f, 0x73, 0x72, 0x63, 0x2f, 0x69, 0x6e, 0x63, 0x6c, 0x75, 0x64, 0x65, 0x2f, 0x63
        /*006e*/ 	.byte	0x75, 0x74, 0x65, 0x2f, 0x61, 0x74, 0x6f, 0x6d, 0x2f, 0x63, 0x6f, 0x70, 0x79, 0x5f, 0x74, 0x72
        /*007e*/ 	.byte	0x61, 0x69, 0x74, 0x73, 0x5f, 0x73, 0x6d, 0x31, 0x30, 0x30, 0x2e, 0x68, 0x70, 0x70, 0x00
	.type		$str$25,@object
	.size		$str$25,(__unnamed_1 - $str$25)
$str$25:
        /*008d*/ 	.byte	0x28, 0x28, 0x75, 0x69, 0x6e, 0x74, 0x33, 0x32, 0x5f, 0x74, 0x28, 0x74, 0x68, 0x72, 0x65, 0x61
        /*009d*/ 	.byte	0x64, 0x49, 0x64, 0x78, 0x2e, 0x78, 0x29, 0x20, 0x2f, 0x20, 0x33, 0x32, 0x29, 0x20, 0x25, 0x20
        /*00ad*/ 	.byte	0x34, 0x29, 0x20, 0x3d, 0x3d, 0x20, 0x28, 0x28, 0x28, 0x74, 0x6d, 0x65, 0x6d, 0x5f, 0x61, 0x64
        /*00bd*/ 	.byte	0x64, 0x72, 0x20, 0x3e, 0x3e, 0x20, 0x31, 0x36, 0x29, 0x20, 0x2f, 0x20, 0x33, 0x32, 0x29, 0x20
        /*00cd*/ 	.byte	0x25, 0x20, 0x34, 0x29, 0x00
	.type		__unnamed_1,@object
	.size		__unnamed_1,(__unnamed_2 - __unnamed_1)
__unnamed_1:
        /*00d2*/ 	.byte	0x61, 0x75, 0x74, 0x6f, 0x20, 0x63, 0x75, 0x74, 0x65, 0x3a, 0x3a, 0x61, 0x73, 0x5f, 0x70, 0x6f
        /* <DEDUP_REMOVED lines=24> */
        /*0262*/ 	.byte	0x3c, 0x34, 0x30, 0x39, 0x36, 0x3e, 0x3e, 0x3e, 0x3e, 0x5d, 0x00
	.type		__unnamed_2,@object
	.size		__unnamed_2,(.L_2 - __unnamed_2)
__unnamed_2:
        /* <DEDUP_REMOVED lines=40> */
        /*04ed*/ 	.byte	0x74, 0x65, 0x3a, 0x3a, 0x43, 0x3c, 0x30, 0x3e, 0x3e, 0x3e, 0x3e, 0x5d, 0x00
.L_2:


//--------------------- .nv.shared._ZN7cutlass13device_kernelINS_4gemm6kernel13GemmUniversalIN4cute5tupleIJiiiiEEENS1_10collective13CollectiveMmaINS1_35MainloopSm100TmaUmmaWarpSpecializedILi3ELi2ELi4ENS5_IJNS4_1CILi2EEESB_NSA_ILi1EEEEEEEENS5_IJNSA_ILi128EEENSA_ILi64EEESG_EEENS_12float_e5m2_tENS5_IJlSC_lEEESI_SJ_NS4_8TiledMMAINS4_8MMA_AtomIJNS4_10MMA_TraitsINS4_25SM100_MMA_F8F6F4_2x1SM_SSEJSI_SI_fSF_SG_NS4_17integral_constantINS4_4UMMA5MajorELSQ_0EEESR_NSO_INSP_7ScaleInELSS_0EEEST_EEEEEENS4_6LayoutINS5_IJSC_SC_SC_EEENS5_IJNSA_ILi0EEESY_SY_EEEEENS5_IJNS4_10UnderscoreES11_S11_EEEEENS4_28SM100_TMA_2SM_LOAD_MULTICASTENS4_14ComposedLayoutINS4_7SwizzleILi2ELi4ELi3EEENS4_18smem_ptr_flag_bitsILi8EEENSW_INS5_IJNSA_ILi8EEESG_EEENS5_IJSG_SC_EEEEEEEvNS4_8identityENS4_18SM100_TMA_2SM_LOADES1E_vS1F_EENS_8epilogue10collective18CollectiveEpilogueINS1I_23Sm100TmaWarpSpecializedILi1ELi1ELi32ELb0ELb0EEEJNS5_IJSG_SG_SG_EEENS5_IJNSW_ISG_SC_EES1O_EEESI_SJ_SI_SJ_NS1I_6fusion15FusionCallbacksIS1M_NS1Q_17LinearCombinationISI_fSI_fLNS_15FloatRoundStyleE2EEES1N_S1P_JEEENS4_5SM1004TMEM4LOAD26SM100_TMEM_LOAD_32dp32b32xENS4_13SM90_TMA_LOADES1E_NS4_39AutoVectorizingCopyWithAssumedAlignmentILi128EEENS4_14SM90_TMA_STOREES1E_S22_S22_EEEvvEEEEvNT_6ParamsE --------------------------
	.section	.nv.shared._ZN7cutlass13device_kernelINS_4gemm6kernel13GemmUniversalIN4cute5tupleIJiiiiEEENS1_10collective13CollectiveMmaINS1_35MainloopSm100TmaUmmaWarpSpecializedILi3ELi2ELi4ENS5_IJNS4_1CILi2EEESB_NSA_ILi1EEEEEEEENS5_IJNSA_ILi128EEENSA_ILi64EEESG_EEENS_12float_e5m2_tENS5_IJlSC_lEEESI_SJ_NS4_8TiledMMAINS4_8MMA_AtomIJNS4_10MMA_TraitsINS4_25SM100_MMA_F8F6F4_2x1SM_SSEJSI_SI_fSF_SG_NS4_17integral_constantINS4_4UMMA5MajorELSQ_0EEESR_NSO_INSP_7ScaleInELSS_0EEEST_EEEEEENS4_6LayoutINS5_IJSC_SC_SC_EEENS5_IJNSA_ILi0EEESY_SY_EEEEENS5_IJNS4_10UnderscoreES11_S11_EEEEENS4_28SM100_TMA_2SM_LOAD_MULTICASTENS4_14ComposedLayoutINS4_7SwizzleILi2ELi4ELi3EEENS4_18smem_ptr_flag_bitsILi8EEENSW_INS5_IJNSA_ILi8EEESG_EEENS5_IJSG_SC_EEEEEEEvNS4_8identityENS4_18SM100_TMA_2SM_LOADES1E_vS1F_EENS_8epilogue10collective18CollectiveEpilogueINS1I_23Sm100TmaWarpSpecializedILi1ELi1ELi32ELb0ELb0EEEJNS5_IJSG_SG_SG_EEENS5_IJNSW_ISG_SC_EES1O_EEESI_SJ_SI_SJ_NS1I_6fusion15FusionCallbacksIS1M_NS1Q_17LinearCombinationISI_fSI_fLNS_15FloatRoundStyleE2EEES1N_S1P_JEEENS4_5SM1004TMEM4LOAD26SM100_TMEM_LOAD_32dp32b32xENS4_13SM90_TMA_LOADES1E_NS4_39AutoVectorizingCopyWithAssumedAlignmentILi128EEENS4_14SM90_TMA_STOREES1E_S22_S22_EEEvvEEEEvNT_6ParamsE,"aw",@nobits
	.sectionflags	@""
	.align	16
	.zero		1024


//--------------------- .nv.shared.reserved.0     --------------------------
	.section	.nv.shared.reserved.0,"aw",@nobits
	.weak		__nv_reservedSMEM_offset_0_alias
	.size		__nv_reservedSMEM_offset_0_alias, 0, 64
	.other		__nv_reservedSMEM_offset_0_alias,@"STO_CUDA_RESERVED_SHARED STV_DEFAULT"
__nv_reservedSMEM_offset_0_alias:
	.zero		0
.nv.shared.reserved.0:
	.zero		64
	.weak		__nv_reservedSMEM_tcgen05_partition
	.type		__nv_reservedSMEM_tcgen05_partition,@object
	.size		__nv_reservedSMEM_tcgen05_partition,(.L_0 - __nv_reservedSMEM_tcgen05_partition)
__nv_reservedSMEM_tcgen05_partition:
	.zero		32
.L_0:


//--------------------- .nv.global                --------------------------
	.section	.nv.global,"aw",@nobits
.nv.global:
	.type		_ZN40_INTERNAL_912511de_4_k_cu_f6d3cf33_101774cute1_E,@object
	.size		_ZN40_INTERNAL_912511de_4_k_cu_f6d3cf33_101774cute1_E,(_ZN40_INTERNAL_912511de_4_k_cu_f6d3cf33_101774cuda3std3__45__cpo6cbeginE - _ZN40_INTERNAL_912511de_4_k_cu_f6d3cf33_101774cute1_E)
_ZN40_INTERNAL_912511de_4_k_cu_f6d3cf33_101774cute1_E:
	.zero		1
	.type		_ZN40_INTERNAL_912511de_4_k_cu_f6d3cf33_101774cuda3std3__45__cpo6cbeginE,@object
	.size		_ZN40_INTERNAL_912511de_4_k_cu_f6d3cf33_101774cuda3std3__45__cpo6cbeginE,(_ZN40_INTERNAL_912511de_4_k_cu_f6d3cf33_101774cuda3std3__48in_placeE - _ZN40_INTERNAL_912511de_4_k_cu_f6d3cf33_101774cuda3std3__45__cpo6cbeginE)
_ZN40_INTERNAL_912511de_4_k_cu_f6d3cf33_101774cuda3std3__45__cpo6cbeginE:
	.zero		1
	.type		_ZN40_INTERNAL_912511de_4_k_cu_f6d3cf33_101774cuda3std3__48in_placeE,@object
	.size		_ZN40_INTERNAL_912511de_4_k_cu_f6d3cf33_101774cuda3std3__48in_placeE,(_ZN40_INTERNAL_912511de_4_k_cu_f6d3cf33_101774cuda3std6ranges3__45__cpo9iter_moveE - _ZN40_INTERNAL_912511de_4_k_cu_f6d3cf33_101774cuda3std3__48in_placeE)
_ZN40_INTERNAL_912511de_4_k_cu_f6d3cf33_101774cuda3std3__48in_placeE:
	.zero		1
	.type		_ZN40_INTERNAL_912511de_4_k_cu_f6d3cf33_101774cuda3std6ranges3__45__cpo9iter_moveE,@object
	.size		_ZN40_INTERNAL_912511de_4_k_cu_f6d3cf33_101774cuda3std6ranges3__45__cpo9iter_moveE,(_ZN40_INTERNAL_912511de_4_k_cu_f6d3cf33_101774cuda3std3__45__cpo5beginE - _ZN40_INTERNAL_912511de_4_k_cu_f6d3cf33_101774cuda3std6ranges3__45__cpo9iter_moveE)
_ZN40_INTERNAL_912511de_4_k_cu_f6d3cf33_101774cuda3std6ranges3__45__cpo9iter_moveE:
	.zero		1
	.type		_ZN40_INTERNAL_912511de_4_k_cu_f6d3cf33_101774cuda3std3__45__cpo5beginE,@object
	.size		_ZN40_INTERNAL_912511de_4_k_cu_f6d3cf33_101774cuda3std3__45__cpo5beginE,(_ZN40_INTERNAL_912511de_4_k_cu_f6d3cf33_101774cuda3std3__442_GLOBAL__N__912511de_4_k_cu_f6d3cf33_101776ignoreE - _ZN40_INTERNAL_912511de_4_k_cu_f6d3cf33_101774cuda3std3__45__cpo5beginE)
_ZN40_INTERNAL_912511de_4_k_cu_f6d3cf33_101774cuda3std3__45__cpo5beginE:
	.zero		1
	.type		_ZN40_INTERNAL_912511de_4_k_cu_f6d3cf33_101774cuda3std3__442_GLOBAL__N__912511de_4_k_cu_f6d3cf33_101776ignoreE,@object
	.size		_ZN40_INTERNAL_912511de_4_k_cu_f6d3cf33_101774cuda3std3__442_GLOBAL__N__912511de_4_k_cu_f6d3cf33_101776ignoreE,(_ZN40_INTERNAL_912511de_4_k_cu_f6d3cf33_101774cute7productE - _ZN40_INTERNAL_912511de_4_k_cu_f6d3cf33_101774cuda3std3__442_GLOBAL__N__912511de_4_k_cu_f6d3cf33_101776ignoreE)
_ZN40_INTERNAL_912511de_4_k_cu_f6d3cf33_101774cuda3std3__442_GLOBAL__N__912511de_4_k_cu_f6d3cf33_101776ignoreE:
	.zero		1
	.type		_ZN40_INTERNAL_912511de_4_k_cu_f6d3cf33_101774cute7productE,@object
	.size		_ZN40_INTERNAL_912511de_4_k_cu_f6d3cf33_101774cute7productE,(_ZN40_INTERNAL_912511de_4_k_cu_f6d3cf33_101774cuda3std3__45__cpo3endE - _ZN40_INTERNAL_912511de_4_k_cu_f6d3cf33_101774cute7productE)
_ZN40_INTERNAL_912511de_4_k_cu_f6d3cf33_101774cute7productE:
	.zero		1
	.type		_ZN40_INTERNAL_912511de_4_k_cu_f6d3cf33_101774cuda3std3__45__cpo3endE,@object
	.size		_ZN40_INTERNAL_912511de_4_k_cu_f6d3cf33_101774cuda3std3__45__cpo3endE,(_ZN40_INTERNAL_912511de_4_k_cu_f6d3cf33_101774cuda3std3__419piecewise_constructE - _ZN40_INTERNAL_912511de_4_k_cu_f6d3cf33_101774cuda3std3__45__cpo3endE)
_ZN40_INTERNAL_912511de_4_k_cu_f6d3cf33_101774cuda3std3__45__cpo3endE:
	.zero		1
	.type		_ZN40_INTERNAL_912511de_4_k_cu_f6d3cf33_101774cuda3std3__419piecewise_constructE,@object
	.size		_ZN40_INTERNAL_912511de_4_k_cu_f6d3cf33_101774cuda3std3__419piecewise_constructE,(_ZN40_INTERNAL_912511de_4_k_cu_f6d3cf33_101774cuda3std3__45__cpo4cendE - _ZN40_INTERNAL_912511de_4_k_cu_f6d3cf33_101774cuda3std3__419piecewise_constructE)
_ZN40_INTERNAL_912511de_4_k_cu_f6d3cf33_101774cuda3std3__419piecewise_constructE:
	.zero		1
	.type		_ZN40_INTERNAL_912511de_4_k_cu_f6d3cf33_101774cuda3std3__45__cpo4cendE,@object
	.size		_ZN40_INTERNAL_912511de_4_k_cu_f6d3cf33_101774cuda3std3__45__cpo4cendE,(_ZN40_INTERNAL_912511de_4_k_cu_f6d3cf33_101774cuda3std6ranges3__45__cpo4swapE - _ZN40_INTERNAL_912511de_4_k_cu_f6d3cf33_101774cuda3std3__45__cpo4cendE)
_ZN40_INTERNAL_912511de_4_k_cu_f6d3cf33_101774cuda3std3__45__cpo4cendE:
	.zero		1
	.type		_ZN40_INTERNAL_912511de_4_k_cu_f6d3cf33_101774cuda3std6ranges3__45__cpo4swapE,@object
	.size		_ZN40_INTERNAL_912511de_4_k_cu_f6d3cf33_101774cuda3std6ranges3__45__cpo4swapE,(.L_10 - _ZN40_INTERNAL_912511de_4_k_cu_f6d3cf33_101774cuda3std6ranges3__45__cpo4swapE)
_ZN40_INTERNAL_912511de_4_k_cu_f6d3cf33_101774cuda3std6ranges3__45__cpo4swapE:
	.zero		1
.L_10:


//--------------------- .nv.constant0._ZN7cutlass13device_kernelINS_4gemm6kernel13GemmUniversalIN4cute5tupleIJiiiiEEENS1_10collective13CollectiveMmaINS1_35MainloopSm100TmaUmmaWarpSpecializedILi3ELi2ELi4ENS5_IJNS4_1CILi2EEESB_NSA_ILi1EEEEEEEENS5_IJNSA_ILi128EEENSA_ILi64EEESG_EEENS_12float_e5m2_tENS5_IJlSC_lEEESI_SJ_NS4_8TiledMMAINS4_8MMA_AtomIJNS4_10MMA_TraitsINS4_25SM100_MMA_F8F6F4_2x1SM_SSEJSI_SI_fSF_SG_NS4_17integral_constantINS4_4UMMA5MajorELSQ_0EEESR_NSO_INSP_7ScaleInELSS_0EEEST_EEEEEENS4_6LayoutINS5_IJSC_SC_SC_EEENS5_IJNSA_ILi0EEESY_SY_EEEEENS5_IJNS4_10UnderscoreES11_S11_EEEEENS4_28SM100_TMA_2SM_LOAD_MULTICASTENS4_14ComposedLayoutINS4_7SwizzleILi2ELi4ELi3EEENS4_18smem_ptr_flag_bitsILi8EEENSW_INS5_IJNSA_ILi8EEESG_EEENS5_IJSG_SC_EEEEEEEvNS4_8identityENS4_18SM100_TMA_2SM_LOADES1E_vS1F_EENS_8epilogue10collective18CollectiveEpilogueINS1I_23Sm100TmaWarpSpecializedILi1ELi1ELi32ELb0ELb0EEEJNS5_IJSG_SG_SG_EEENS5_IJNSW_ISG_SC_EES1O_EEESI_SJ_SI_SJ_NS1I_6fusion15FusionCallbacksIS1M_NS1Q_17LinearCombinationISI_fSI_fLNS_15FloatRoundStyleE2EEES1N_S1P_JEEENS4_5SM1004TMEM4LOAD26SM100_TMEM_LOAD_32dp32b32xENS4_13SM90_TMA_LOADES1E_NS4_39AutoVectorizingCopyWithAssumedAlignmentILi128EEENS4_14SM90_TMA_STOREES1E_S22_S22_EEEvvEEEEvNT_6ParamsE --------------------------
	.section	.nv.constant0._ZN7cutlass13device_kernelINS_4gemm6kernel13GemmUniversalIN4cute5tupleIJiiiiEEENS1_10collective13CollectiveMmaINS1_35MainloopSm100TmaUmmaWarpSpecializedILi3ELi2ELi4ENS5_IJNS4_1CILi2EEESB_NSA_ILi1EEEEEEEENS5_IJNSA_ILi128EEENSA_ILi64EEESG_EEENS_12float_e5m2_tENS5_IJlSC_lEEESI_SJ_NS4_8TiledMMAINS4_8MMA_AtomIJNS4_10MMA_TraitsINS4_25SM100_MMA_F8F6F4_2x1SM_SSEJSI_SI_fSF_SG_NS4_17integral_constantINS4_4UMMA5MajorELSQ_0EEESR_NSO_INSP_7ScaleInELSS_0EEEST_EEEEEENS4_6LayoutINS5_IJSC_SC_SC_EEENS5_IJNSA_ILi0EEESY_SY_EEEEENS5_IJNS4_10UnderscoreES11_S11_EEEEENS4_28SM100_TMA_2SM_LOAD_MULTICASTENS4_14ComposedLayoutINS4_7SwizzleILi2ELi4ELi3EEENS4_18smem_ptr_flag_bitsILi8EEENSW_INS5_IJNSA_ILi8EEESG_EEENS5_IJSG_SC_EEEEEEEvNS4_8identityENS4_18SM100_TMA_2SM_LOADES1E_vS1F_EENS_8epilogue10collective18CollectiveEpilogueINS1I_23Sm100TmaWarpSpecializedILi1ELi1ELi32ELb0ELb0EEEJNS5_IJSG_SG_SG_EEENS5_IJNSW_ISG_SC_EES1O_EEESI_SJ_SI_SJ_NS1I_6fusion15FusionCallbacksIS1M_NS1Q_17LinearCombinationISI_fSI_fLNS_15FloatRoundStyleE2EEES1N_S1P_JEEENS4_5SM1004TMEM4LOAD26SM100_TMEM_LOAD_32dp32b32xENS4_13SM90_TMA_LOADES1E_NS4_39AutoVectorizingCopyWithAssumedAlignmentILi128EEENS4_14SM90_TMA_STOREES1E_S22_S22_EEEvvEEEEvNT_6ParamsE,"a",@progbits
	.sectionflags	@""
	.align	4
.nv.constant0._ZN7cutlass13device_kernelINS_4gemm6kernel13GemmUniversalIN4cute5tupleIJiiiiEEENS1_10collective13CollectiveMmaINS1_35MainloopSm100TmaUmmaWarpSpecializedILi3ELi2ELi4ENS5_IJNS4_1CILi2EEESB_NSA_ILi1EEEEEEEENS5_IJNSA_ILi128EEENSA_ILi64EEESG_EEENS_12float_e5m2_tENS5_IJlSC_lEEESI_SJ_NS4_8TiledMMAINS4_8MMA_AtomIJNS4_10MMA_TraitsINS4_25SM100_MMA_F8F6F4_2x1SM_SSEJSI_SI_fSF_SG_NS4_17integral_constantINS4_4UMMA5MajorELSQ_0EEESR_NSO_INSP_7ScaleInELSS_0EEEST_EEEEEENS4_6LayoutINS5_IJSC_SC_SC_EEENS5_IJNSA_ILi0EEESY_SY_EEEEENS5_IJNS4_10UnderscoreES11_S11_EEEEENS4_28SM100_TMA_2SM_LOAD_MULTICASTENS4_14ComposedLayoutINS4_7SwizzleILi2ELi4ELi3EEENS4_18smem_ptr_flag_bitsILi8EEENSW_INS5_IJNSA_ILi8EEESG_EEENS5_IJSG_SC_EEEEEEEvNS4_8identityENS4_18SM100_TMA_2SM_LOADES1E_vS1F_EENS_8epilogue10collective18CollectiveEpilogueINS1I_23Sm100TmaWarpSpecializedILi1ELi1ELi32ELb0ELb0EEEJNS5_IJSG_SG_SG_EEENS5_IJNSW_ISG_SC_EES1O_EEESI_SJ_SI_SJ_NS1I_6fusion15FusionCallbacksIS1M_NS1Q_17LinearCombinationISI_fSI_fLNS_15FloatRoundStyleE2EEES1N_S1P_JEEENS4_5SM1004TMEM4LOAD26SM100_TMEM_LOAD_32dp32b32xENS4_13SM90_TMA_LOADES1E_NS4_39AutoVectorizingCopyWithAssumedAlignmentILi128EEENS4_14SM90_TMA_STOREES1E_S22_S22_EEEvvEEEEvNT_6ParamsE:
	.zero		2944


//--------------------- SYMBOLS --------------------------

	.type		.nv.reservedSmem.offset0,@object
	.size		.nv.reservedSmem.offset0,0x4
	.type		.nv.reservedSmem.cap,@object
	.size		.nv.reservedSmem.cap,0x4
	.type		__assertfail,@function
